def attn_fwd(
    Q,
    K,
    V,
    Out,
    Lse,
    sm_scale,
    stride_qz,
    stride_qh,
    stride_qm,
    stride_qk,
    stride_kz,
    stride_kh,
    stride_kn,
    stride_kk,
    stride_vz,
    stride_vh,
    stride_vn,
    stride_vk,
    stride_oz,
    stride_oh,
    stride_om,
    stride_ok,
    seqlen_q,
    seqlen_k,
    BLOCK_M: tl.constexpr,
    BLOCK_N: tl.constexpr,
    HEAD_DIM: tl.constexpr,
    CAUSAL: tl.constexpr,
):
    start_m = tl.program_id(0)
    off_hz = tl.program_id(1)
    q_off = off_hz * stride_qh
    k_off = off_hz * stride_kh
    v_off = off_hz * stride_vh
    offs_m = start_m * BLOCK_M + tl.arange(0, BLOCK_M)
    offs_d = tl.arange(0, HEAD_DIM)
    offs_n = tl.arange(0, BLOCK_N)
    q_ptrs = Q + q_off + offs_m[:, None] * stride_qm + offs_d[None, :] * stride_qk
    k_ptrs = K + k_off + offs_d[:, None] * stride_kk + offs_n[None, :] * stride_kn
    v_ptrs = V + v_off + offs_n[:, None] * stride_vn + offs_d[None, :] * stride_vk
    m_i = tl.full([BLOCK_M], float("-inf"), dtype=tl.float32)
    l_i = tl.zeros([BLOCK_M], dtype=tl.float32) + 1.0
    acc = tl.zeros([BLOCK_M, HEAD_DIM], dtype=tl.float32)
    q = tl.load(q_ptrs)
    acc, l_i, m_i = _attn_fwd_inner(
        acc,
        l_i,
        m_i,
        q,
        k_ptrs,
        v_ptrs,
        sm_scale,
        stride_kn,
        stride_vn,
        start_m,
        seqlen_k,
        BLOCK_M,
        BLOCK_N,
        HEAD_DIM,
        CAUSAL,
    )
    acc = acc / l_i[:, None]
    lse = m_i + tl.math.log2(l_i) / 1.4426950408889634
    o_ptrs = (
        Out
        + off_hz * stride_oh
        + offs_m[:, None] * stride_om
        + offs_d[None, :] * stride_ok
    )
    tl.store(o_ptrs, acc.to(Out.dtype.element_ty))
    tl.store(Lse + off_hz * seqlen_q + offs_m, lse)

# config = {"BLOCK_M": 32, "BLOCK_N": 16, "HEAD_DIM": 512, "arch": "sm_90", "causal": false, "dtype": "fp16", "num_stages": 3, "num_warps": 8}
# arch = sm_90


// ===== COMPILED SASS (sm_90a) =====

	.target	sm_90a

	.elftype	@"ET_EXEC"


//--------------------- .note.nv.tkinfo           --------------------------
	.section	.note.nv.tkinfo,"",@"SHT_NOTE"
	.sectionflags	@"SHF_NOTE_NV_TKINFO"
	.tkinfo
        /*0018*/ 	.word	0x00000002
        /*0030*/ 	.string	""
        /*0030*/ 	.string	"ptxas"
        /*0030*/ 	.string	"Cuda compilation tools, release 13.0, V13.0.88"
        /*0030*/ 	.string	"Build cuda_13.0.r13.0/compiler.36424714_0"
        /*0030*/ 	.string	"-v  -suppress-debug-info  -lineinfo  -arch sm_90a "



//--------------------- .note.nv.cuinfo           --------------------------
	.section	.note.nv.cuinfo,"",@"SHT_NOTE"
	.sectionflags	@"SHF_NOTE_NV_CUINFO"
        /*0018*/ 	.short	0x0002
        /*001a*/ 	.short	0x005a
        /*001c*/ 	.short	0x0082
	.zero		2


//--------------------- .nv.info                  --------------------------
	.section	.nv.info,"",@"SHT_CUDA_INFO"
	.align	4


	//----- nvinfo : EIATTR_REGCOUNT
	.align		4
        /*0000*/ 	.byte	0x04, 0x2f
        /*0002*/ 	.short	(.L_2 - .L_1)
	.align		4
.L_1:
        /*0004*/ 	.word	index@(attn_fwd)
        /*0008*/ 	.word	0x000000ff


	//----- nvinfo : EIATTR_FRAME_SIZE
	.align		4
.L_2:
        /*000c*/ 	.byte	0x04, 0x11
        /*000e*/ 	.short	(.L_4 - .L_3)
	.align		4
.L_3:
        /*0010*/ 	.word	index@(attn_fwd)
        /*0014*/ 	.word	0x00000000


	//----- nvinfo : EIATTR_MIN_STACK_SIZE
	.align		4
.L_4:
        /*0018*/ 	.byte	0x04, 0x12
        /*001a*/ 	.short	(.L_6 - .L_5)
	.align		4
.L_5:
        /*001c*/ 	.word	index@(attn_fwd)
        /*0020*/ 	.word	0x00000000
.L_6:


//--------------------- .nv.compat                --------------------------
	.section	.nv.compat,"",@"SHT_CUDA_COMPAT_INFO"
	.align	4
        /*0000*/ 	.byte	0x02, 0x09, 0x01, 0x00, 0x02, 0x02, 0x01, 0x00, 0x02, 0x05, 0x05, 0x00, 0x03, 0x07, 0x01, 0x01
        /*0010*/ 	.byte	0x02, 0x03, 0x00, 0x00, 0x02, 0x06, 0x01, 0x00, 0x04, 0x0b, 0x08, 0x00, 0x00, 0x00, 0x00, 0x00
        /*0020*/ 	.byte	0x00, 0x00, 0x00, 0x00


//--------------------- .nv.info.attn_fwd         --------------------------
	.section	.nv.info.attn_fwd,"",@"SHT_CUDA_INFO"
	.sectionflags	@""
	.align	4


	//----- nvinfo : EIATTR_CUDA_API_VERSION
	.align		4
        /*0000*/ 	.byte	0x04, 0x37
        /*0002*/ 	.short	(.L_8 - .L_7)
.L_7:
        /*0004*/ 	.word	0x00000082


	//----- nvinfo : EIATTR_KPARAM_INFO
	.align		4
.L_8:
        /*0008*/ 	.byte	0x04, 0x17
        /*000a*/ 	.short	(.L_10 - .L_9)
.L_9:
        /*000c*/ 	.word	0x00000000
        /*0010*/ 	.short	0x0019
        /*0012*/ 	.short	0x0080
        /*0014*/ 	.byte	0x00, 0xf4, 0x21, 0x00


	//----- nvinfo : EIATTR_KPARAM_INFO
	.align		4
.L_10:
        /*0018*/ 	.byte	0x04, 0x17
        /*001a*/ 	.short	(.L_12 - .L_11)
.L_11:
        /*001c*/ 	.word	0x00000000
        /*0020*/ 	.short	0x0018
        /*0022*/ 	.short	0x0078
        /*0024*/ 	.byte	0x00, 0xf4, 0x21, 0x00


	//----- nvinfo : EIATTR_KPARAM_INFO
	.align		4
.L_12:
        /*0028*/ 	.byte	0x04, 0x17
        /*002a*/ 	.short	(.L_14 - .L_13)
.L_13:
        /*002c*/ 	.word	0x00000000
        /*0030*/ 	.short	0x0017
        /*0032*/ 	.short	0x0070
        /*0034*/ 	.byte	0x00, 0xf0, 0x11, 0x00


	//----- nvinfo : EIATTR_KPARAM_INFO
	.align		4
.L_14:
        /*0038*/ 	.byte	0x04, 0x17
        /*003a*/ 	.short	(.L_16 - .L_15)
.L_15:
        /*003c*/ 	.word	0x00000000
        /*0040*/ 	.short	0x0016
        /*0042*/ 	.short	0x006c
        /*0044*/ 	.byte	0x00, 0xf0, 0x11, 0x00


	//----- nvinfo : EIATTR_KPARAM_INFO
	.align		4
.L_16:
        /*0048*/ 	.byte	0x04, 0x17
        /*004a*/ 	.short	(.L_18 - .L_17)
.L_17:
        /*004c*/ 	.word	0x00000000
        /*0050*/ 	.short	0x0015
        /*0052*/ 	.short	0x0068
        /*0054*/ 	.byte	0x00, 0xf0, 0x11, 0x00


	//----- nvinfo : EIATTR_KPARAM_INFO
	.align		4
.L_18:
        /*0058*/ 	.byte	0x04, 0x17
        /*005a*/ 	.short	(.L_20 - .L_19)
.L_19:
        /*005c*/ 	.word	0x00000000
        /*0060*/ 	.short	0x0014
        /*0062*/ 	.short	0x0064
        /*0064*/ 	.byte	0x00, 0xf0, 0x11, 0x00


	//----- nvinfo : EIATTR_KPARAM_INFO
	.align		4
.L_20:
        /*0068*/ 	.byte	0x04, 0x17
        /*006a*/ 	.short	(.L_22 - .L_21)
.L_21:
        /*006c*/ 	.word	0x00000000
        /*0070*/ 	.short	0x0013
        /*0072*/ 	.short	0x0060
        /*0074*/ 	.byte	0x00, 0xf0, 0x11, 0x00


	//----- nvinfo : EIATTR_KPARAM_INFO
	.align		4
.L_22:
        /*0078*/ 	.byte	0x04, 0x17
        /*007a*/ 	.short	(.L_24 - .L_23)
.L_23:
        /*007c*/ 	.word	0x00000000
        /*0080*/ 	.short	0x0012
        /*0082*/ 	.short	0x005c
        /*0084*/ 	.byte	0x00, 0xf0, 0x11, 0x00


	//----- nvinfo : EIATTR_KPARAM_INFO
	.align		4
.L_24:
        /*0088*/ 	.byte	0x04, 0x17
        /*008a*/ 	.short	(.L_26 - .L_25)
.L_25:
        /*008c*/ 	.word	0x00000000
        /*0090*/ 	.short	0x0011
        /*0092*/ 	.short	0x0058
        /*0094*/ 	.byte	0x00, 0xf0, 0x11, 0x00


	//----- nvinfo : EIATTR_KPARAM_INFO
	.align		4
.L_26:
        /*0098*/ 	.byte	0x04, 0x17
        /*009a*/ 	.short	(.L_28 - .L_27)
.L_27:
        /*009c*/ 	.word	0x00000000
        /*00a0*/ 	.short	0x0010
        /*00a2*/ 	.short	0x0054
        /*00a4*/ 	.byte	0x00, 0xf0, 0x11, 0x00


	//----- nvinfo : EIATTR_KPARAM_INFO
	.align		4
.L_28:
        /*00a8*/ 	.byte	0x04, 0x17
        /*00aa*/ 	.short	(.L_30 - .L_29)
.L_29:
        /*00ac*/ 	.word	0x00000000
        /*00b0*/ 	.short	0x000f
        /*00b2*/ 	.short	0x0050
        /*00b4*/ 	.byte	0x00, 0xf0, 0x11, 0x00


	//----- nvinfo : EIATTR_KPARAM_INFO
	.align		4
.L_30:
        /*00b8*/ 	.byte	0x04, 0x17
        /*00ba*/ 	.short	(.L_32 - .L_31)
.L_31:
        /*00bc*/ 	.word	0x00000000
        /*00c0*/ 	.short	0x000e
        /*00c2*/ 	.short	0x004c
        /*00c4*/ 	.byte	0x00, 0xf0, 0x11, 0x00


	//----- nvinfo : EIATTR_KPARAM_INFO
	.align		4
.L_32:
        /*00c8*/ 	.byte	0x04, 0x17
        /*00ca*/ 	.short	(.L_34 - .L_33)
.L_33:
        /*00cc*/ 	.word	0x00000000
        /*00d0*/ 	.short	0x000d
        /*00d2*/ 	.short	0x0048
        /*00d4*/ 	.byte	0x00, 0xf0, 0x11, 0x00


	//----- nvinfo : EIATTR_KPARAM_INFO
	.align		4
.L_34:
        /*00d8*/ 	.byte	0x04, 0x17
        /*00da*/ 	.short	(.L_36 - .L_35)
.L_35:
        /*00dc*/ 	.word	0x00000000
        /*00e0*/ 	.short	0x000c
        /*00e2*/ 	.short	0x0044
        /*00e4*/ 	.byte	0x00, 0xf0, 0x11, 0x00


	//----- nvinfo : EIATTR_KPARAM_INFO
	.align		4
.L_36:
        /*00e8*/ 	.byte	0x04, 0x17
        /*00ea*/ 	.short	(.L_38 - .L_37)
.L_37:
        /*00ec*/ 	.word	0x00000000
        /*00f0*/ 	.short	0x000b
        /*00f2*/ 	.short	0x0040
        /*00f4*/ 	.byte	0x00, 0xf0, 0x11, 0x00


	//----- nvinfo : EIATTR_KPARAM_INFO
	.align		4
.L_38:
        /*00f8*/ 	.byte	0x04, 0x17
        /*00fa*/ 	.short	(.L_40 - .L_39)
.L_39:
        /*00fc*/ 	.word	0x00000000
        /*0100*/ 	.short	0x000a
        /*0102*/ 	.short	0x003c
        /*0104*/ 	.byte	0x00, 0xf0, 0x11, 0x00


	//----- nvinfo : EIATTR_KPARAM_INFO
	.align		4
.L_40:
        /*0108*/ 	.byte	0x04, 0x17
        /*010a*/ 	.short	(.L_42 - .L_41)
.L_41:
        /*010c*/ 	.word	0x00000000
        /*0110*/ 	.short	0x0009
        /*0112*/ 	.short	0x0038
        /*0114*/ 	.byte	0x00, 0xf0, 0x11, 0x00


	//----- nvinfo : EIATTR_KPARAM_INFO
	.align		4
.L_42:
        /*0118*/ 	.byte	0x04, 0x17
        /*011a*/ 	.short	(.L_44 - .L_43)
.L_43:
        /*011c*/ 	.word	0x00000000
        /*0120*/ 	.short	0x0008
        /*0122*/ 	.short	0x0034
        /*0124*/ 	.byte	0x00, 0xf0, 0x11, 0x00


	//----- nvinfo : EIATTR_KPARAM_INFO
	.align		4
.L_44:
        /*0128*/ 	.byte	0x04, 0x17
        /*012a*/ 	.short	(.L_46 - .L_45)
.L_45:
        /*012c*/ 	.word	0x00000000
        /*0130*/ 	.short	0x0007
        /*0132*/ 	.short	0x0030
        /*0134*/ 	.byte	0x00, 0xf0, 0x11, 0x00


	//----- nvinfo : EIATTR_KPARAM_INFO
	.align		4
.L_46:
        /*0138*/ 	.byte	0x04, 0x17
        /*013a*/ 	.short	(.L_48 - .L_47)
.L_47:
        /*013c*/ 	.word	0x00000000
        /*0140*/ 	.short	0x0006
        /*0142*/ 	.short	0x002c
        /*0144*/ 	.byte	0x00, 0xf0, 0x11, 0x00


	//----- nvinfo : EIATTR_KPARAM_INFO
	.align		4
.L_48:
        /*0148*/ 	.byte	0x04, 0x17
        /*014a*/ 	.short	(.L_50 - .L_49)
.L_49:
        /*014c*/ 	.word	0x00000000
        /*0150*/ 	.short	0x0005
        /*0152*/ 	.short	0x0028
        /*0154*/ 	.byte	0x00, 0xf0, 0x11, 0x00


	//----- nvinfo : EIATTR_KPARAM_INFO
	.align		4
.L_50:
        /*0158*/ 	.byte	0x04, 0x17
        /*015a*/ 	.short	(.L_52 - .L_51)
.L_51:
        /*015c*/ 	.word	0x00000000
        /*0160*/ 	.short	0x0004
        /*0162*/ 	.short	0x0020
        /*0164*/ 	.byte	0x00, 0xf4, 0x21, 0x00


	//----- nvinfo : EIATTR_KPARAM_INFO
	.align		4
.L_52:
        /*0168*/ 	.byte	0x04, 0x17
        /*016a*/ 	.short	(.L_54 - .L_53)
.L_53:
        /*016c*/ 	.word	0x00000000
        /*0170*/ 	.short	0x0003
        /*0172*/ 	.short	0x0018
        /*0174*/ 	.byte	0x00, 0xf4, 0x21, 0x00


	//----- nvinfo : EIATTR_KPARAM_INFO
	.align		4
.L_54:
        /*0178*/ 	.byte	0x04, 0x17
        /*017a*/ 	.short	(.L_56 - .L_55)
.L_55:
        /*017c*/ 	.word	0x00000000
        /*0180*/ 	.short	0x0002
        /*0182*/ 	.short	0x0010
        /*0184*/ 	.byte	0x00, 0xf4, 0x21, 0x00


	//----- nvinfo : EIATTR_KPARAM_INFO
	.align		4
.L_56:
        /*0188*/ 	.byte	0x04, 0x17
        /*018a*/ 	.short	(.L_58 - .L_57)
.L_57:
        /*018c*/ 	.word	0x00000000
        /*0190*/ 	.short	0x0001
        /*0192*/ 	.short	0x0008
        /*0194*/ 	.byte	0x00, 0xf4, 0x21, 0x00


	//----- nvinfo : EIATTR_KPARAM_INFO
	.align		4
.L_58:
        /*0198*/ 	.byte	0x04, 0x17
        /*019a*/ 	.short	(.L_60 - .L_59)
.L_59:
        /*019c*/ 	.word	0x00000000
        /*01a0*/ 	.short	0x0000
        /*01a2*/ 	.short	0x0000
        /*01a4*/ 	.byte	0x00, 0xf4, 0x21, 0x00


	//----- nvinfo : EIATTR_SPARSE_MMA_MASK
	.align		4
.L_60:
        /*01a8*/ 	.byte	0x03, 0x50
        /*01aa*/ 	.short	0x0000


	//----- nvinfo : EIATTR_MAXREG_COUNT
	.align		4
        /*01ac*/ 	.byte	0x03, 0x1b
        /*01ae*/ 	.short	0x00ff


	//----- nvinfo : EIATTR_NUM_BARRIERS
	.align		4
        /*01b0*/ 	.byte	0x02, 0x4c
        /*01b2*/ 	.byte	0x01
	.zero		1


	//----- nvinfo : EIATTR_MERCURY_ISA_VERSION
	.align		4
        /*01b4*/ 	.byte	0x03, 0x5f
        /*01b6*/ 	.short	0x0101


	//----- nvinfo : EIATTR_COOP_GROUP_MASK_REGIDS
	.align		4
        /*01b8*/ 	.byte	0x04, 0x29
        /*01ba*/ 	.short	(.L_62 - .L_61)


	//   ....[0]....
.L_61:
        /*01bc*/ 	.word	0xffffffff


	//   ....[1]....
        /*01c0*/ 	.word	0xffffffff


	//   ....[2]....
        /*01c4*/ 	.word	0xffffffff


	//   ....[3]....
        /*01c8*/ 	.word	0xffffffff


	//   ....[4]....
        /*01cc*/ 	.word	0xffffffff


	//   ....[5]....
        /*01d0*/ 	.word	0xffffffff


	//   ....[6]....
        /*01d4*/ 	.word	0xffffffff


	//   ....[7]....
        /*01d8*/ 	.word	0xffffffff


	//   ....[8]....
        /*01dc*/ 	.word	0xffffffff


	//   ....[9]....
        /*01e0*/ 	.word	0xffffffff


	//   ....[10]....
        /*01e4*/ 	.word	0xffffffff


	//   ....[11]....
        /*01e8*/ 	.word	0xffffffff


	//   ....[12]....
        /*01ec*/ 	.word	0xffffffff


	//   ....[13]....
        /*01f0*/ 	.word	0xffffffff


	//   ....[14]....
        /*01f4*/ 	.word	0xffffffff


	//   ....[15]....
        /*01f8*/ 	.word	0xffffffff


	//   ....[16]....
        /*01fc*/ 	.word	0xffffffff


	//   ....[17]....
        /*0200*/ 	.word	0xffffffff


	//----- nvinfo : EIATTR_COOP_GROUP_INSTR_OFFSETS
	.align		4
.L_62:
        /*0204*/ 	.byte	0x04, 0x28
        /*0206*/ 	.short	(.L_64 - .L_63)


	//   ....[0]....
.L_63:
        /*0208*/ 	.word	0x00003900


	//   ....[1]....
        /*020c*/ 	.word	0x00003910


	//   ....[2]....
        /*0210*/ 	.word	0x00003920


	//   ....[3]....
        /*0214*/ 	.word	0x00003930


	//   ....[4]....
        /*0218*/ 	.word	0x00003990


	//   ....[5]....
        /*021c*/ 	.word	0x000039a0


	//   ....[6]....
        /*0220*/ 	.word	0x000039b0


	//   ....[7]....
        /*0224*/ 	.word	0x000039c0


	//   ....[8]....
        /*0228*/ 	.word	0x00003b20


	//   ....[9]....
        /*022c*/ 	.word	0x00003d90


	//   ....[10]....
        /*0230*/ 	.word	0x00003da0


	//   ....[11]....
        /*0234*/ 	.word	0x00003dc0


	//   ....[12]....
        /*0238*/ 	.word	0x00003dd0


	//   ....[13]....
        /*023c*/ 	.word	0x00003e20


	//   ....[14]....
        /*0240*/ 	.word	0x00003e30


	//   ....[15]....
        /*0244*/ 	.word	0x00003e40


	//   ....[16]....
        /*0248*/ 	.word	0x00003e50


	//   ....[17]....
        /*024c*/ 	.word	0x00003f30


	//----- nvinfo : EIATTR_EXIT_INSTR_OFFSETS
	.align		4
.L_64:
        /*0250*/ 	.byte	0x04, 0x1c
        /*0252*/ 	.short	(.L_66 - .L_65)


	//   ....[0]....
.L_65:
        /*0254*/ 	.word	0x00007e60


	//   ....[1]....
        /*0258*/ 	.word	0x00007e90


	//----- nvinfo : EIATTR_REQNTID
	.align		4
.L_66:
        /*025c*/ 	.byte	0x04, 0x10
        /*025e*/ 	.short	(.L_68 - .L_67)
.L_67:
        /*0260*/ 	.word	0x00000100
        /*0264*/ 	.word	0x00000001
        /*0268*/ 	.word	0x00000001


	//----- nvinfo : EIATTR_CBANK_PARAM_SIZE
	.align		4
.L_68:
        /*026c*/ 	.byte	0x03, 0x19
        /*026e*/ 	.short	0x0088


	//----- nvinfo : EIATTR_PARAM_CBANK
	.align		4
        /*0270*/ 	.byte	0x04, 0x0a
        /*0272*/ 	.short	(.L_70 - .L_69)
	.align		4
.L_69:
        /*0274*/ 	.word	index@(.nv.constant0.attn_fwd)
        /*0278*/ 	.short	0x0210
        /*027a*/ 	.short	0x0088


	//----- nvinfo : EIATTR_SW_WAR
	.align		4
.L_70:
        /*027c*/ 	.byte	0x04, 0x36
        /*027e*/ 	.short	(.L_72 - .L_71)
.L_71:
        /*0280*/ 	.word	0x00000008
.L_72:


//--------------------- .nv.callgraph             --------------------------
	.section	.nv.callgraph,"",@"SHT_CUDA_CALLGRAPH"
	.align	4
	.sectionentsize	8
	.align		4
        /*0000*/ 	.word	0x00000000
	.align		4
        /*0004*/ 	.word	0xffffffff
	.align		4
        /*0008*/ 	.word	0x00000000
	.align		4
        /*000c*/ 	.word	0xfffffffe
	.align		4
        /*0010*/ 	.word	0x00000000
	.align		4
        /*0014*/ 	.word	0xfffffffd
	.align		4
        /*0018*/ 	.word	0x00000000
	.align		4
        /*001c*/ 	.word	0xfffffffc


//--------------------- .nv.constant4             --------------------------
	.section	.nv.constant4,"a",@progbits
	.align	8
	.align		8
.nv.constant4:
        /*0000*/ 	.dword	_$_str


//--------------------- .text.attn_fwd            --------------------------
	.section	.text.attn_fwd,"ax",@progbits
	.align	128
        .global         attn_fwd
        .type           attn_fwd,@function
        .size           attn_fwd,(.L_x_3 - attn_fwd)
        .other          attn_fwd,@"STO_CUDA_ENTRY STV_DEFAULT"
attn_fwd:
.text.attn_fwd:
[----:B------:R-:W-:Y:S01]  /*0000*/  LDC R1, c[0x0][0x28] ;  /* 0x00000a00ff017b82 */ /* 0x000fe20000000800 */
[----:B------:R-:W0:Y:S07]  /*0010*/  S2R R6, SR_TID.X ;  /* 0x0000000000067919 */ /* 0x000e2e0000002100 */
[----:B------:R-:W1:Y:S01]  /*0020*/  S2UR UR6, SR_CTAID.Y ;  /* 0x00000000000679c3 */ /* 0x000e620000002600 */
[----:B------:R-:W-:Y:S01]  /*0030*/  ULDC.64 UR4, c[0x0][0x240] ;  /* 0x0000900000047ab9 */ /* 0x000fe20000000a00 */
[----:B------:R-:W-:Y:S01]  /*0040*/  ULDC.64 UR8, c[0x0][0x208] ;  /* 0x0000820000087ab9 */ /* 0x000fe20000000a00 */
[----:B------:R-:W2:Y:S05]  /*0050*/  S2R R3, SR_CTAID.X ;  /* 0x0000000000037919 */ /* 0x000eaa0000002500 */
[----:B------:R-:W3:Y:S08]  /*0060*/  LDC R2, c[0x0][0x248] ;  /* 0x00009200ff027b82 */ /* 0x000ef00000000800 */
[----:B------:R-:W4:Y:S01]  /*0070*/  LDC.64 R10, c[0x0][0x210] ;  /* 0x00008400ff0a7b82 */ /* 0x000f220000000a00 */
[----:B-1----:R-:W-:-:S04]  /*0080*/  UIMAD UR4, UR6, UR4, URZ ;  /* 0x00000004060472a4 */ /* 0x002fc8000f8e023f */
[----:B------:R-:W-:Y:S01]  /*0090*/  USHF.L.U32 UR7, UR4, 0x1, URZ ;  /* 0x0000000104077899 */ /* 0x000fe2000800063f */
[----:B0-----:R-:W-:Y:S02]  /*00a0*/  LOP3.LUT R0, R6, 0x1f, RZ, 0xc0, !PT ;  /* 0x0000001f06007812 */ /* 0x001fe400078ec0ff */
[----:B------:R-:W-:-:S03]  /*00b0*/  SHF.R.U32.HI R7, RZ, 0x5, R6 ;  /* 0x00000005ff077819 */ /* 0x000fc60000011606 */
[----:B--2---:R-:W-:Y:S01]  /*00c0*/  IMAD R0, R3, 0x20, R0 ;  /* 0x0000002003007824 */ /* 0x004fe200078e0200 */
[----:B------:R-:W-:-:S03]  /*00d0*/  SGXT.U32 R7, R7, 0x3 ;  /* 0x000000030707781a */ /* 0x000fc60000000000 */
[----:B------:R-:W-:Y:S01]  /*00e0*/  IMAD R3, R0, UR5, RZ ;  /* 0x0000000500037c24 */ /* 0x000fe2000f8e02ff */
[----:B------:R-:W-:Y:S01]  /*00f0*/  UIMAD.WIDE UR4, UR4, 0x2, URZ ;  /* 0x00000002040478a5 */ /* 0x000fe2000f8e023f */
[----:B---3--:R-:W-:Y:S02]  /*0100*/  IMAD R7, R7, R2, RZ ;  /* 0x0000000207077224 */ /* 0x008fe400078e02ff */
[C---:B------:R-:W-:Y:S02]  /*0110*/  IMAD.SHL.U32 R5, R3.reuse, 0x2, RZ ;  /* 0x0000000203057824 */ /* 0x040fe400078e00ff */
[----:B------:R-:W-:-:S03]  /*0120*/  IMAD.HI R8, R3, 0x2, RZ ;  /* 0x0000000203087827 */ /* 0x000fc600078e02ff */
[----:B----4-:R-:W-:Y:S01]  /*0130*/  IADD3 R4, P0, P1, R5, UR7, R10 ;  /* 0x0000000705047c10 */ /* 0x010fe2000f91e00a */
[----:B------:R-:W-:-:S03]  /*0140*/  IMAD R5, R2, 0x8, R7 ;  /* 0x0000000802057824 */ /* 0x000fc600078e0207 */
[----:B------:R-:W-:Y:S02]  /*0150*/  IADD3.X R3, R8, UR5, R11, P0, P1 ;  /* 0x0000000508037c10 */ /* 0x000fe400087e240b */
[CC--:B------:R-:W-:Y:S02]  /*0160*/  LEA R10, P0, R7.reuse, R4.reuse, 0x1 ;  /* 0x00000004070a7211 */ /* 0x0c0fe400078008ff */
[C---:B------:R-:W-:Y:S02]  /*0170*/  LEA R9, R2.reuse, R5, 0x3 ;  /* 0x0000000502097211 */ /* 0x040fe400078e18ff */
[----:B------:R-:W-:Y:S02]  /*0180*/  LEA.HI.X.SX32 R11, R7, R3, 0x1, P0 ;  /* 0x00000003070b7211 */ /* 0x000fe400000f0eff */
[-C--:B------:R-:W-:Y:S01]  /*0190*/  LEA R14, P0, R9, R4.reuse, 0x1 ;  /* 0x00000004090e7211 */ /* 0x080fe200078008ff */
[----:B------:R-:W-:Y:S01]  /*01a0*/  IMAD R17, R2, 0x8, R9 ;  /* 0x0000000802117824 */ /* 0x000fe200078e0209 */
[----:B------:R-:W-:-:S02]  /*01b0*/  LEA R12, P1, R5, R4, 0x1 ;  /* 0x00000004050c7211 */ /* 0x000fc400078208ff */
[-C--:B------:R-:W-:Y:S01]  /*01c0*/  LEA.HI.X.SX32 R15, R9, R3.reuse, 0x1, P0 ;  /* 0x00000003090f7211 */ /* 0x080fe200000f0eff */
[C---:B------:R-:W-:Y:S01]  /*01d0*/  IMAD R9, R2.reuse, 0x8, R17 ;  /* 0x0000000802097824 */ /* 0x040fe200078e0211 */
[-C--:B------:R-:W-:Y:S02]  /*01e0*/  LEA R16, P0, R17, R4.reuse, 0x1 ;  /* 0x0000000411107211 */ /* 0x080fe400078008ff */
[-C--:B------:R-:W-:Y:S01]  /*01f0*/  LEA.HI.X.SX32 R13, R5, R3.reuse, 0x1, P1 ;  /* 0x00000003050d7211 */ /* 0x080fe200008f0eff */
[C---:B------:R-:W-:Y:S01]  /*0200*/  IMAD R21, R2.reuse, 0x8, R9 ;  /* 0x0000000802157824 */ /* 0x040fe200078e0209 */
[----:B------:R-:W-:Y:S01]  /*0210*/  LEA.HI.X.SX32 R17, R17, R3, 0x1, P0 ;  /* 0x0000000311117211 */ /* 0x000fe200000f0eff */
[----:B------:R0:W2:Y:S03]  /*0220*/  LDG.E.U16 R5, desc[UR8][R10.64] ;  /* 0x000000080a057981 */ /* 0x0000a6000c1e1500 */
[----:B------:R-:W-:Y:S01]  /*0230*/  LEA R23, R2, R21, 0x3 ;  /* 0x0000001502177211 */ /* 0x000fe200078e18ff */
[----:B------:R1:W3:Y:S01]  /*0240*/  LDG.E.U16 R8, desc[UR8][R14.64] ;  /* 0x000000080e087981 */ /* 0x0002e2000c1e1500 */
[----:B------:R-:W-:-:S03]  /*0250*/  LEA R18, P0, R9, R4, 0x1 ;  /* 0x0000000409127211 */ /* 0x000fc600078008ff */
[C---:B------:R-:W-:Y:S01]  /*0260*/  IMAD R25, R2.reuse, 0x8, R23 ;  /* 0x0000000802197824 */ /* 0x040fe200078e0217 */
[-C--:B------:R-:W-:Y:S01]  /*0270*/  LEA.HI.X.SX32 R19, R9, R3.reuse, 0x1, P0 ;  /* 0x0000000309137211 */ /* 0x080fe200000f0eff */
[----:B------:R4:W5:Y:S01]  /*0280*/  LDG.E.U16 R7, desc[UR8][R12.64] ;  /* 0x000000080c077981 */ /* 0x000962000c1e1500 */
[CC--:B0-----:R-:W-:Y:S01]  /*0290*/  LEA R10, P0, R21.reuse, R4.reuse, 0x1 ;  /* 0x00000004150a7211 */ /* 0x0c1fe200078008ff */
[C---:B-1----:R-:W-:Y:S02]  /*02a0*/  IMAD R15, R2.reuse, 0x8, R25 ;  /* 0x00000008020f7824 */ /* 0x042fe400078e0219 */
[----:B------:R0:W3:Y:S01]  /*02b0*/  LDG.E.U16 R9, desc[UR8][R16.64] ;  /* 0x0000000810097981 */ /* 0x0000e2000c1e1500 */
[-C--:B------:R-:W-:Y:S02]  /*02c0*/  LEA.HI.X.SX32 R11, R21, R3.reuse, 0x1, P0 ;  /* 0x00000003150b7211 */ /* 0x080fe400000f0eff */
[-C--:B------:R-:W-:Y:S01]  /*02d0*/  LEA R20, P1, R23, R4.reuse, 0x1 ;  /* 0x0000000417147211 */ /* 0x080fe200078208ff */
[----:B------:R1:W3:Y:S01]  /*02e0*/  LDG.E.U16 R24, desc[UR8][R18.64] ;  /* 0x0000000812187981 */ /* 0x0002e2000c1e1500 */
[----:B----4-:R-:W-:Y:S01]  /*02f0*/  LEA R12, P0, R25, R4, 0x1 ;  /* 0x00000004190c7211 */ /* 0x010fe200078008ff */
[----:B0-----:R-:W-:Y:S01]  /*0300*/  IMAD R17, R2, 0x8, R15 ;  /* 0x0000000802117824 */ /* 0x001fe200078e020f */
[-C--:B------:R-:W-:Y:S01]  /*0310*/  LEA.HI.X.SX32 R21, R23, R3.reuse, 0x1, P1 ;  /* 0x0000000317157211 */ /* 0x080fe200008f0eff */
[----:B------:R-:W4:Y:S01]  /*0320*/  LDG.E.U16 R26, desc[UR8][R10.64] ;  /* 0x000000080a1a7981 */ /* 0x000f22000c1e1500 */
[----:B------:R-:W-:-:S02]  /*0330*/  LEA.HI.X.SX32 R13, R25, R3, 0x1, P0 ;  /* 0x00000003190d7211 */ /* 0x000fc400000f0eff */
[CC--:B------:R-:W-:Y:S01]  /*0340*/  LEA R14, P0, R15.reuse, R4.reuse, 0x1 ;  /* 0x000000040f0e7211 */ /* 0x0c0fe200078008ff */
[----:B------:R0:W4:Y:S01]  /*0350*/  LDG.E.U16 R27, desc[UR8][R20.64] ;  /* 0x00000008141b7981 */ /* 0x000122000c1e1500 */
[C---:B------:R-:W-:Y:S02]  /*0360*/  LEA R23, R2.reuse, R17, 0x3 ;  /* 0x0000001102177211 */ /* 0x040fe400078e18ff */
[-C--:B------:R-:W-:Y:S01]  /*0370*/  LEA.HI.X.SX32 R15, R15, R3.reuse, 0x1, P0 ;  /* 0x000000030f0f7211 */ /* 0x080fe200000f0eff */
[----:B------:R0:W4:Y:S01]  /*0380*/  LDG.E.U16 R28, desc[UR8][R12.64] ;  /* 0x000000080c1c7981 */ /* 0x000122000c1e1500 */
[-C--:B------:R-:W-:Y:S01]  /*0390*/  LEA R16, P0, R17, R4.reuse, 0x1 ;  /* 0x0000000411107211 */ /* 0x080fe200078008ff */
[C---:B------:R-:W-:Y:S01]  /*03a0*/  IMAD R25, R2.reuse, 0x8, R23 ;  /* 0x0000000802197824 */ /* 0x040fe200078e0217 */
[-C--:B-1----:R-:W-:Y:S01]  /*03b0*/  LEA R18, P1, R23, R4.reuse, 0x1 ;  /* 0x0000000417127211 */ /* 0x082fe200078208ff */
[----:B------:R1:W4:Y:S01]  /*03c0*/  LDG.E.U16 R29, desc[UR8][R14.64] ;  /* 0x000000080e1d7981 */ /* 0x000322000c1e1500 */
[----:B------:R-:W-:Y:S01]  /*03d0*/  LEA.HI.X.SX32 R17, R17, R3, 0x1, P0 ;  /* 0x0000000311117211 */ /* 0x000fe200000f0eff */
[----:B0-----:R-:W-:Y:S01]  /*03e0*/  IMAD R21, R2, 0x8, R25 ;  /* 0x0000000802157824 */ /* 0x001fe200078e0219 */
[----:B------:R-:W-:-:S02]  /*03f0*/  LEA R10, P0, R25, R4, 0x1 ;  /* 0x00000004190a7211 */ /* 0x000fc400078008ff */
[-C--:B------:R-:W-:Y:S01]  /*0400*/  LEA.HI.X.SX32 R19, R23, R3.reuse, 0x1, P1 ;  /* 0x0000000317137211 */ /* 0x080fe200008f0eff */
[----:B------:R-:W-:Y:S01]  /*0410*/  IMAD R23, R2, 0x8, R21 ;  /* 0x0000000802177824 */ /* 0x000fe200078e0215 */
[----:B------:R-:W-:Y:S01]  /*0420*/  LEA.HI.X.SX32 R11, R25, R3, 0x1, P0 ;  /* 0x00000003190b7211 */ /* 0x000fe200000f0eff */
[----:B------:R-:W4:Y:S01]  /*0430*/  LDG.E.U16 R30, desc[UR8][R16.64] ;  /* 0x00000008101e7981 */ /* 0x000f22000c1e1500 */
[----:B------:R-:W-:-:S03]  /*0440*/  LEA R12, P0, R21, R4, 0x1 ;  /* 0x00000004150c7211 */ /* 0x000fc600078008ff */
[----:B------:R0:W4:Y:S01]  /*0450*/  LDG.E.U16 R31, desc[UR8][R18.64] ;  /* 0x00000008121f7981 */ /* 0x000122000c1e1500 */
[----:B------:R-:W-:Y:S02]  /*0460*/  LEA.HI.X.SX32 R13, R21, R3, 0x1, P0 ;  /* 0x00000003150d7211 */ /* 0x000fe400000f0eff */
[----:B------:R-:W-:Y:S01]  /*0470*/  LEA R21, R2, R23, 0x3 ;  /* 0x0000001702157211 */ /* 0x000fe200078e18ff */
[----:B------:R0:W4:Y:S01]  /*0480*/  LDG.E.U16 R32, desc[UR8][R10.64] ;  /* 0x000000080a207981 */ /* 0x000122000c1e1500 */
[----:B-1----:R-:W-:-:S03]  /*0490*/  LEA R14, P0, R23, R4, 0x1 ;  /* 0x00000004170e7211 */ /* 0x002fc600078008ff */
[C---:B------:R-:W-:Y:S01]  /*04a0*/  IMAD R25, R2.reuse, 0x8, R21 ;  /* 0x0000000802197824 */ /* 0x040fe200078e0215 */
[-C--:B------:R-:W-:Y:S01]  /*04b0*/  LEA.HI.X.SX32 R15, R23, R3.reuse, 0x1, P0 ;  /* 0x00000003170f7211 */ /* 0x080fe200000f0eff */
[----:B------:R1:W4:Y:S02]  /*04c0*/  LDG.E.U16 R33, desc[UR8][R12.64] ;  /* 0x000000080c217981 */ /* 0x000324000c1e1500 */
[C---:B0-----:R-:W-:Y:S01]  /*04d0*/  IMAD R19, R2.reuse, 0x8, R25 ;  /* 0x0000000802137824 */ /* 0x041fe200078e0219 */
[CC--:B------:R-:W-:Y:S01]  /*04e0*/  LEA R16, P0, R25.reuse, R4.reuse, 0x1 ;  /* 0x0000000419107211 */ /* 0x0c0fe200078008ff */
[----:B------:R0:W4:Y:S02]  /*04f0*/  LDG.E.U16 R34, desc[UR8][R14.64] ;  /* 0x000000080e227981 */ /* 0x000124000c1e1500 */
[----:B------:R-:W-:Y:S01]  /*0500*/  IMAD R23, R2, 0x8, R19 ;  /* 0x0000000802177824 */ /* 0x000fe200078e0213 */
[----:B------:R-:W-:Y:S02]  /*0510*/  LEA.HI.X.SX32 R17, R25, R3, 0x1, P0 ;  /* 0x0000000319117211 */ /* 0x000fe400000f0eff */
[----:B------:R-:W-:-:S02]  /*0520*/  LEA R10, P0, R19, R4, 0x1 ;  /* 0x00000004130a7211 */ /* 0x000fc400078008ff */
[-C--:B------:R-:W-:Y:S01]  /*0530*/  LEA R20, P1, R21, R4.reuse, 0x1 ;  /* 0x0000000415147211 */ /* 0x080fe200078208ff */
[----:B------:R-:W4:Y:S01]  /*0540*/  LDG.E.U16 R36, desc[UR8][R16.64] ;  /* 0x0000000810247981 */ /* 0x000f22000c1e1500 */
[----:B------:R-:W-:Y:S02]  /*0550*/  LEA.HI.X.SX32 R11, R19, R3, 0x1, P0 ;  /* 0x00000003130b7211 */ /* 0x000fe400000f0eff */
[C---:B------:R-:W-:Y:S02]  /*0560*/  LEA R19, R2.reuse, R23, 0x3 ;  /* 0x0000001702137211 */ /* 0x040fe400078e18ff */
[-C--:B------:R-:W-:Y:S01]  /*0570*/  LEA.HI.X.SX32 R21, R21, R3.reuse, 0x1, P1 ;  /* 0x0000000315157211 */ /* 0x080fe200008f0eff */
[----:B------:R-:W4:Y:S01]  /*0580*/  LDG.E.U16 R37, desc[UR8][R10.64] ;  /* 0x000000080a257981 */ /* 0x000f22000c1e1500 */
[C---:B-1----:R-:W-:Y:S01]  /*0590*/  LEA R12, P0, R23.reuse, R4, 0x1 ;  /* 0x00000004170c7211 */ /* 0x042fe200078008ff */
[----:B------:R-:W-:Y:S02]  /*05a0*/  IMAD R25, R2, 0x8, R19 ;  /* 0x0000000802197824 */ /* 0x000fe400078e0213 */
[----:B------:R1:W4:Y:S01]  /*05b0*/  LDG.E.U16 R35, desc[UR8][R20.64] ;  /* 0x0000000814237981 */ /* 0x000322000c1e1500 */
[----:B------:R-:W-:-:S02]  /*05c0*/  LEA.HI.X.SX32 R13, R23, R3, 0x1, P0 ;  /* 0x00000003170d7211 */ /* 0x000fc400000f0eff */
[-C--:B0-----:R-:W-:Y:S02]  /*05d0*/  LEA R14, P0, R25, R4.reuse, 0x1 ;  /* 0x00000004190e7211 */ /* 0x081fe400078008ff */
[----:B------:R-:W-:Y:S01]  /*05e0*/  LEA R18, P1, R19, R4, 0x1 ;  /* 0x0000000413127211 */ /* 0x000fe200078208ff */
[----:B------:R0:W4:Y:S01]  /*05f0*/  LDG.E.U16 R38, desc[UR8][R12.64] ;  /* 0x000000080c267981 */ /* 0x000122000c1e1500 */
[----:B-1----:R-:W-:Y:S01]  /*0600*/  IMAD R21, R2, 0x8, R25 ;  /* 0x0000000802157824 */ /* 0x002fe200078e0219 */
[----:B------:R-:W-:-:S04]  /*0610*/  LEA.HI.X.SX32 R15, R25, R3, 0x1, P0 ;  /* 0x00000003190f7211 */ /* 0x000fc800000f0eff */
[C---:B------:R-:W-:Y:S01]  /*0620*/  LEA R16, P0, R21.reuse, R4, 0x1 ;  /* 0x0000000415107211 */ /* 0x040fe200078008ff */
[----:B------:R-:W4:Y:S01]  /*0630*/  LDG.E.U16 R40, desc[UR8][R14.64] ;  /* 0x000000080e287981 */ /* 0x000f22000c1e1500 */
[----:B------:R-:W-:Y:S02]  /*0640*/  LEA R23, R2, R21, 0x3 ;  /* 0x0000001502177211 */ /* 0x000fe400078e18ff */
[----:B------:R-:W-:-:S03]  /*0650*/  LEA.HI.X.SX32 R17, R21, R3, 0x1, P0 ;  /* 0x0000000315117211 */ /* 0x000fc600000f0eff */
[C---:B------:R-:W-:Y:S01]  /*0660*/  IMAD R21, R2.reuse, 0x8, R23 ;  /* 0x0000000802157824 */ /* 0x040fe200078e0217 */
[-C--:B------:R-:W-:Y:S01]  /*0670*/  LEA.HI.X.SX32 R19, R19, R3.reuse, 0x1, P1 ;  /* 0x0000000313137211 */ /* 0x080fe200008f0eff */
[----:B------:R-:W4:Y:S01]  /*0680*/  LDG.E.U16 R41, desc[UR8][R16.64] ;  /* 0x0000000810297981 */ /* 0x000f22000c1e1500 */
[CC--:B------:R-:W-:Y:S01]  /*0690*/  LEA R10, P0, R23.reuse, R4.reuse, 0x1 ;  /* 0x00000004170a7211 */ /* 0x0c0fe200078008ff */
[----:B------:R-:W-:Y:S02]  /*06a0*/  IMAD R25, R2, 0x8, R21 ;  /* 0x0000000802197824 */ /* 0x000fe400078e0215 */
[----:B------:R1:W4:Y:S01]  /*06b0*/  LDG.E.U16 R39, desc[UR8][R18.64] ;  /* 0x0000000812277981 */ /* 0x000322000c1e1500 */
[-C--:B------:R-:W-:Y:S02]  /*06c0*/  LEA.HI.X.SX32 R11, R23, R3.reuse, 0x1, P0 ;  /* 0x00000003170b7211 */ /* 0x080fe400000f0eff */
[-C--:B0-----:R-:W-:Y:S02]  /*06d0*/  LEA R12, P0, R25, R4.reuse, 0x1 ;  /* 0x00000004190c7211 */ /* 0x081fe400078008ff */
[----:B------:R-:W-:Y:S01]  /*06e0*/  LEA R20, P1, R21, R4, 0x1 ;  /* 0x0000000415147211 */ /* 0x000fe200078208ff */
[----:B------:R0:W4:Y:S01]  /*06f0*/  LDG.E.U16 R42, desc[UR8][R10.64] ;  /* 0x000000080a2a7981 */ /* 0x000122000c1e1500 */
[----:B------:R-:W-:-:S02]  /*0700*/  LEA.HI.X.SX32 R13, R25, R3, 0x1, P0 ;  /* 0x00000003190d7211 */ /* 0x000fc400000f0eff */
[C---:B-1----:R-:W-:Y:S02]  /*0710*/  LEA R19, R2.reuse, R25, 0x3 ;  /* 0x0000001902137211 */ /* 0x042fe400078e18ff */
[-C--:B------:R-:W-:Y:S01]  /*0720*/  LEA.HI.X.SX32 R21, R21, R3.reuse, 0x1, P1 ;  /* 0x0000000315157211 */ /* 0x080fe200008f0eff */
[----:B------:R-:W4:Y:S01]  /*0730*/  LDG.E.U16 R44, desc[UR8][R12.64] ;  /* 0x000000080c2c7981 */ /* 0x000f22000c1e1500 */
[CC--:B------:R-:W-:Y:S01]  /*0740*/  LEA R14, P0, R19.reuse, R4.reuse, 0x1 ;  /* 0x00000004130e7211 */ /* 0x0c0fe200078008ff */
[C---:B------:R-:W-:Y:S02]  /*0750*/  IMAD R23, R2.reuse, 0x8, R19 ;  /* 0x0000000802177824 */ /* 0x040fe400078e0213 */
[----:B------:R1:W4:Y:S01]  /*0760*/  LDG.E.U16 R43, desc[UR8][R20.64] ;  /* 0x00000008142b7981 */ /* 0x000322000c1e1500 */
[----:B------:R-:W-:Y:S01]  /*0770*/  LEA.HI.X.SX32 R15, R19, R3, 0x1, P0 ;  /* 0x00000003130f7211 */ /* 0x000fe200000f0eff */
[----:B------:R-:W-:Y:S01]  /*0780*/  IMAD R19, R2, 0x8, R23 ;  /* 0x0000000802137824 */ /* 0x000fe200078e0217 */
[----:B------:R-:W-:-:S03]  /*0790*/  LEA R16, P0, R23, R4, 0x1 ;  /* 0x0000000417107211 */ /* 0x000fc600078008ff */
[----:B------:R1:W4:Y:S01]  /*07a0*/  LDG.E.U16 R45, desc[UR8][R14.64] ;  /* 0x000000080e2d7981 */ /* 0x000322000c1e1500 */
[C---:B------:R-:W-:Y:S02]  /*07b0*/  LEA R25, R2.reuse, R19, 0x3 ;  /* 0x0000001302197211 */ /* 0x040fe400078e18ff */
[-C--:B------:R-:W-:Y:S02]  /*07c0*/  LEA.HI.X.SX32 R17, R23, R3.reuse, 0x1, P0 ;  /* 0x0000000317117211 */ /* 0x080fe400000f0eff */
[-C--:B0-----:R-:W-:Y:S01]  /*07d0*/  LEA R10, P0, R25, R4.reuse, 0x1 ;  /* 0x00000004190a7211 */ /* 0x081fe200078008ff */
[C---:B-1----:R-:W-:Y:S01]  /*07e0*/  IMAD R21, R2.reuse, 0x8, R25 ;  /* 0x0000000802157824 */ /* 0x042fe200078e0219 */
[-C--:B------:R-:W-:Y:S01]  /*07f0*/  LEA R18, P1, R19, R4.reuse, 0x1 ;  /* 0x0000000413127211 */ /* 0x080fe200078208ff */
[----:B------:R0:W4:Y:S01]  /*0800*/  LDG.E.U16 R46, desc[UR8][R16.64] ;  /* 0x00000008102e7981 */ /* 0x000122000c1e1500 */
[----:B------:R-:W-:Y:S01]  /*0810*/  LEA.HI.X.SX32 R11, R25, R3, 0x1, P0 ;  /* 0x00000003190b7211 */ /* 0x000fe200000f0eff */
[----:B------:R-:W-:Y:S01]  /*0820*/  IMAD R23, R2, 0x8, R21 ;  /* 0x0000000802177824 */ /* 0x000fe200078e0215 */
[----:B------:R-:W-:-:S02]  /*0830*/  LEA R12, P0, R21, R4, 0x1 ;  /* 0x00000004150c7211 */ /* 0x000fc400078008ff */
[-C--:B------:R-:W-:Y:S01]  /*0840*/  LEA.HI.X.SX32 R19, R19, R3.reuse, 0x1, P1 ;  /* 0x0000000313137211 */ /* 0x080fe200008f0eff */
[----:B------:R-:W4:Y:S01]  /*0850*/  LDG.E.U16 R48, desc[UR8][R10.64] ;  /* 0x000000080a307981 */ /* 0x000f22000c1e1500 */
[----:B------:R-:W-:Y:S02]  /*0860*/  LEA.HI.X.SX32 R13, R21, R3, 0x1, P0 ;  /* 0x00000003150d7211 */ /* 0x000fe400000f0eff */
[----:B------:R-:W-:Y:S01]  /*0870*/  LEA R21, R2, R23, 0x3 ;  /* 0x0000001702157211 */ /* 0x000fe200078e18ff */
[----:B------:R1:W4:Y:S01]  /*0880*/  LDG.E.U16 R47, desc[UR8][R18.64] ;  /* 0x00000008122f7981 */ /* 0x000322000c1e1500 */
[----:B------:R-:W-:-:S03]  /*0890*/  LEA R14, P0, R23, R4, 0x1 ;  /* 0x00000004170e7211 */ /* 0x000fc600078008ff */
[C---:B------:R-:W-:Y:S01]  /*08a0*/  IMAD R25, R2.reuse, 0x8, R21 ;  /* 0x0000000802197824 */ /* 0x040fe200078e0215 */
[-C--:B------:R-:W-:Y:S01]  /*08b0*/  LEA.HI.X.SX32 R15, R23, R3.reuse, 0x1, P0 ;  /* 0x00000003170f7211 */ /* 0x080fe200000f0eff */
[----:B------:R1:W4:Y:S03]  /*08c0*/  LDG.E.U16 R49, desc[UR8][R12.64] ;  /* 0x000000080c317981 */ /* 0x000326000c1e1500 */
[-C--:B0-----:R-:W-:Y:S01]  /*08d0*/  LEA R16, P0, R25, R4.reuse, 0x1 ;  /* 0x0000000419107211 */ /* 0x081fe200078008ff */
[----:B-1----:R-:W-:Y:S01]  /*08e0*/  IMAD R19, R2, 0x8, R25 ;  /* 0x0000000802137824 */ /* 0x002fe200078e0219 */
[-C--:B------:R-:W-:Y:S01]  /*08f0*/  LEA R20, P1, R21, R4.reuse, 0x1 ;  /* 0x0000000415147211 */ /* 0x080fe200078208ff */
[----:B------:R0:W4:Y:S01]  /*0900*/  LDG.E.U16 R50, desc[UR8][R14.64] ;  /* 0x000000080e327981 */ /* 0x000122000c1e1500 */
[----:B------:R-:W-:Y:S02]  /*0910*/  LEA.HI.X.SX32 R17, R25, R3, 0x1, P0 ;  /* 0x0000000319117211 */ /* 0x000fe400000f0eff */
[----:B------:R-:W-:-:S02]  /*0920*/  LEA R10, P0, R19, R4, 0x1 ;  /* 0x00000004130a7211 */ /* 0x000fc400078008ff */
[----:B------:R-:W-:Y:S01]  /*0930*/  LEA R23, R2, R19, 0x3 ;  /* 0x0000001302177211 */ /* 0x000fe200078e18ff */
[----:B------:R-:W4:Y:S01]  /*0940*/  LDG.E.U16 R52, desc[UR8][R16.64] ;  /* 0x0000000810347981 */ /* 0x000f22000c1e1500 */
        /* <DEDUP_REMOVED lines=99> */
[----:B------:R-:W4:Y:S02]  /*0f80*/  LDG.E.U16 R77, desc[UR8][R14.64] ;  /* 0x000000080e4d7981 */ /* 0x000f24000c1e1500 */
[----:B------:R-:W-:Y:S01]  /*0f90*/  IMAD R25, R2, 0x8, R19 ;  /* 0x0000000802197824 */ /* 0x000fe200078e0213 */
[CC--:B--2---:R-:W-:Y:S01]  /*0fa0*/  LEA R16, P0, R23.reuse, R4.reuse, 0x1 ;  /* 0x0000000417107211 */ /* 0x0c4fe200078008ff */
[----:B------:R1:W2:Y:S03]  /*0fb0*/  LDG.E.U16 R75, desc[UR8][R20.64] ;  /* 0x00000008144b7981 */ /* 0x0002a6000c1e1500 */
[----:B------:R-:W-:Y:S02]  /*0fc0*/  LEA.HI.X.SX32 R17, R23, R3, 0x1, P0 ;  /* 0x0000000317117211 */ /* 0x000fe400000f0eff */
[----:B0-----:R-:W-:-:S02]  /*0fd0*/  LEA R10, P0, R25, R4, 0x1 ;  /* 0x00000004190a7211 */ /* 0x001fc400078008ff */
[----:B------:R-:W-:Y:S01]  /*0fe0*/  LEA R18, P1, R19, R4, 0x1 ;  /* 0x0000000413127211 */ /* 0x000fe200078208ff */
[----:B------:R-:W2:Y:S01]  /*0ff0*/  LDG.E.U16 R78, desc[UR8][R16.64] ;  /* 0x00000008104e7981 */ /* 0x000ea2000c1e1500 */
[----:B-1----:R-:W-:Y:S02]  /*1000*/  LEA R21, R2, R25, 0x3 ;  /* 0x0000001902157211 */ /* 0x002fe400078e18ff */
[----:B------:R-:W-:-:S03]  /*1010*/  LEA.HI.X.SX32 R11, R25, R3, 0x1, P0 ;  /* 0x00000003190b7211 */ /* 0x000fc600000f0eff */
[C---:B------:R-:W-:Y:S01]  /*1020*/  IMAD R23, R2.reuse, 0x8, R21 ;  /* 0x0000000802177824 */ /* 0x040fe200078e0215 */
[-C--:B------:R-:W-:Y:S02]  /*1030*/  LEA R12, P0, R21, R4.reuse, 0x1 ;  /* 0x00000004150c7211 */ /* 0x080fe400078008ff */
[-C--:B------:R-:W-:Y:S01]  /*1040*/  LEA.HI.X.SX32 R19, R19, R3.reuse, 0x1, P1 ;  /* 0x0000000313137211 */ /* 0x080fe200008f0eff */
[C---:B------:R-:W-:Y:S01]  /*1050*/  IMAD R25, R2.reuse, 0x8, R23 ;  /* 0x0000000802197824 */ /* 0x040fe200078e0217 */
[----:B------:R-:W-:Y:S01]  /*1060*/  LEA.HI.X.SX32 R13, R21, R3, 0x1, P0 ;  /* 0x00000003150d7211 */ /* 0x000fe200000f0eff */
[----:B------:R-:W2:Y:S01]  /*1070*/  LDG.E.U16 R11, desc[UR8][R10.64] ;  /* 0x000000080a0b7981 */ /* 0x000ea2000c1e1500 */
[-C--:B------:R-:W-:Y:S02]  /*1080*/  LEA R14, P0, R23, R4.reuse, 0x1 ;  /* 0x00000004170e7211 */ /* 0x080fe400078008ff */
[----:B------:R-:W-:Y:S01]  /*1090*/  LEA R22, R2, R25, 0x3 ;  /* 0x0000001902167211 */ /* 0x000fe200078e18ff */
[----:B------:R-:W2:Y:S01]  /*10a0*/  LDG.E.U16 R18, desc[UR8][R18.64] ;  /* 0x0000000812127981 */ /* 0x000ea2000c1e1500 */
[----:B------:R-:W-:-:S02]  /*10b0*/  LEA R20, P1, R25, R4, 0x1 ;  /* 0x0000000419147211 */ /* 0x000fc400078208ff */
[-C--:B------:R-:W-:Y:S01]  /*10c0*/  LEA.HI.X.SX32 R15, R23, R3.reuse, 0x1, P0 ;  /* 0x00000003170f7211 */ /* 0x080fe200000f0eff */
[----:B------:R-:W2:Y:S01]  /*10d0*/  LDG.E.U16 R12, desc[UR8][R12.64] ;  /* 0x000000080c0c7981 */ /* 0x000ea2000c1e1500 */
[C---:B------:R-:W-:Y:S02]  /*10e0*/  LEA R2, P0, R22.reuse, R4, 0x1 ;  /* 0x0000000416027211 */ /* 0x040fe400078008ff */
[-C--:B------:R-:W-:Y:S01]  /*10f0*/  LEA.HI.X.SX32 R21, R25, R3.reuse, 0x1, P1 ;  /* 0x0000000319157211 */ /* 0x080fe200008f0eff */
[----:B------:R-:W2:Y:S01]  /*1100*/  LDG.E.U16 R14, desc[UR8][R14.64] ;  /* 0x000000080e0e7981 */ /* 0x000ea2000c1e1500 */
[----:B------:R-:W-:-:S03]  /*1110*/  LEA.HI.X.SX32 R3, R22, R3, 0x1, P0 ;  /* 0x0000000316037211 */ /* 0x000fc600000f0eff */
[----:B------:R-:W2:Y:S04]  /*1120*/  LDG.E.U16 R20, desc[UR8][R20.64] ;  /* 0x0000000814147981 */ /* 0x000ea8000c1e1500 */
[----:B------:R0:W2:Y:S01]  /*1130*/  LDG.E.U16 R19, desc[UR8][R2.64] ;  /* 0x0000000802137981 */ /* 0x0000a2000c1e1500 */
[----:B------:R-:W1:Y:S08]  /*1140*/  S2UR UR5, SR_CgaCtaId ;  /* 0x00000000000579c3 */ /* 0x000e700000008800 */
[----:B0-----:R-:W0:Y:S01]  /*1150*/  LDC R2, c[0x0][0x280] ;  /* 0x0000a000ff027b82 */ /* 0x001e220000000800 */
[----:B------:R-:W-:-:S02]  /*1160*/  LOP3.LUT R4, R6, 0xc0, RZ, 0xc0, !PT ;  /* 0x000000c006047812 */ /* 0x000fc400078ec0ff */
[----:B------:R-:W-:Y:S01]  /*1170*/  LOP3.LUT R10, R6, 0xff, RZ, 0xc0, !PT ;  /* 0x000000ff060a7812 */ /* 0x000fe200078ec0ff */
[----:B------:R-:W-:Y:S01]  /*1180*/  UMOV UR4, 0x400 ;  /* 0x0000040000047882 */ /* 0x000fe20000000000 */
[----:B------:R-:W-:-:S03]  /*1190*/  SHF.R.U32.HI R17, RZ, 0x2, R4 ;  /* 0x00000002ff117819 */ /* 0x000fc60000011604 */
[----:B------:R-:W-:Y:S01]  /*11a0*/  IMAD.SHL.U32 R4, R10, 0x2, RZ ;  /* 0x000000020a047824 */ /* 0x000fe200078e00ff */
[----:B-1----:R-:W-:-:S04]  /*11b0*/  ULEA UR4, UR5, UR4, 0x18 ;  /* 0x0000000405047291 */ /* 0x002fc8000f8ec03f */
[----:B------:R-:W-:Y:S02]  /*11c0*/  LOP3.LUT R13, R4, R17, RZ, 0x3c, !PT ;  /* 0x00000011040d7212 */ /* 0x000fe400078e3cff */
[----:B0-----:R-:W-:-:S03]  /*11d0*/  ISETP.GE.AND P0, PT, R2, 0x1, PT ;  /* 0x000000010200780c */ /* 0x001fc60003f06270 */
[----:B------:R0:W-:Y:S01]  /*11e0*/  STS.U16 [R13+UR4], R5 ;  /* 0x000000050d007988 */ /* 0x0001e20008000404 */
[----:B------:R-:W-:-:S03]  /*11f0*/  MOV R17, 0xff800000 ;  /* 0xff80000000117802 */ /* 0x000fc60000000f00 */
[----:B-----5:R-:W-:Y:S01]  /*1200*/  STS.U16 [R13+UR4+0x200], R7 ;  /* 0x000200070d007988 */ /* 0x020fe20008000404 */
[----:B------:R-:W-:-:S03]  /*1210*/  IMAD.MOV.U32 R16, RZ, RZ, -0x800000 ;  /* 0xff800000ff107424 */ /* 0x000fc600078e00ff */
[----:B---3--:R-:W-:Y:S01]  /*1220*/  STS.U16 [R13+UR4+0x400], R8 ;  /* 0x000400080d007988 */ /* 0x008fe20008000404 */
[----:B------:R-:W-:-:S03]  /*1230*/  IMAD.MOV.U32 R152, RZ, RZ, -0x800000 ;  /* 0xff800000ff987424 */ /* 0x000fc600078e00ff */
[----:B------:R-:W-:Y:S01]  /*1240*/  STS.U16 [R13+UR4+0x600], R9 ;  /* 0x000600090d007988 */ /* 0x000fe20008000404 */
[----:B0-----:R-:W-:-:S03]  /*1250*/  IMAD.MOV.U32 R5, RZ, RZ, 0x3f800000 ;  /* 0x3f800000ff057424 */ /* 0x001fc600078e00ff */
[----:B------:R-:W-:Y:S01]  /*1260*/  STS.U16 [R13+UR4+0x800], R24 ;  /* 0x000800180d007988 */ /* 0x000fe20008000404 */
[----:B------:R-:W-:-:S03]  /*1270*/  MOV R153, 0xff800000 ;  /* 0xff80000000997802 */ /* 0x000fc60000000f00 */
[----:B----4-:R-:W-:Y:S01]  /*1280*/  STS.U16 [R13+UR4+0xa00], R26 ;  /* 0x000a001a0d007988 */ /* 0x010fe20008000404 */
[----:B------:R-:W-:-:S03]  /*1290*/  IMAD.MOV.U32 R2, RZ, RZ, 0x3f800000 ;  /* 0x3f800000ff027424 */ /* 0x000fc600078e00ff */
[----:B------:R-:W-:Y:S01]  /*12a0*/  STS.U16 [R13+UR4+0xc00], R27 ;  /* 0x000c001b0d007988 */ /* 0x000fe20008000404 */
[----:B------:R-:W-:-:S03]  /*12b0*/  IMAD.MOV.U32 R4, RZ, RZ, 0x3f800000 ;  /* 0x3f800000ff047424 */ /* 0x000fc600078e00ff */
[----:B------:R-:W-:Y:S01]  /*12c0*/  STS.U16 [R13+UR4+0xe00], R28 ;  /* 0x000e001c0d007988 */ /* 0x000fe20008000404 */
[----:B------:R-:W-:-:S03]  /*12d0*/  MOV R3, 0x3f800000 ;  /* 0x3f80000000037802 */ /* 0x000fc60000000f00 */
[----:B------:R-:W-:Y:S01]  /*12e0*/  STS.U16 [R13+UR4+0x1000], R29 ;  /* 0x0010001d0d007988 */ /* 0x000fe20008000404 */
[----:B------:R-:W-:-:S03]  /*12f0*/  CS2R R120, SRZ ;  /* 0x0000000000787805 */ /* 0x000fc6000001ff00 */
        /* <DEDUP_REMOVED lines=42> */
[----:B------:R-:W-:Y:S04]  /*15a0*/  STS.U16 [R13+UR4+0x3c00], R51 ;  /* 0x003c00330d007988 */ /* 0x000fe80008000404 */
        /* <DEDUP_REMOVED lines=9> */
[----:B------:R0:W-:Y:S04]  /*1640*/  STS.U16 [R13+UR4+0x5000], R61 ;  /* 0x0050003d0d007988 */ /* 0x0001e80008000404 */
[----:B------:R-:W-:Y:S04]  /*1650*/  STS.U16 [R13+UR4+0x5200], R62 ;  /* 0x0052003e0d007988 */ /* 0x000fe80008000404 */
[----:B------:R1:W-:Y:S04]  /*1660*/  STS.U16 [R13+UR4+0x5400], R63 ;  /* 0x0054003f0d007988 */ /* 0x0003e80008000404 */
[----:B------:R-:W-:Y:S01]  /*1670*/  STS.U16 [R13+UR4+0x5600], R64 ;  /* 0x005600400d007988 */ /* 0x000fe20008000404 */
[----:B0-----:R-:W-:-:S03]  /*1680*/  CS2R R60, SRZ ;  /* 0x00000000003c7805 */ /* 0x001fc6000001ff00 */
[----:B------:R0:W-:Y:S04]  /*1690*/  STS.U16 [R13+UR4+0x5800], R65 ;  /* 0x005800410d007988 */ /* 0x0001e80008000404 */
[----:B------:R-:W-:Y:S01]  /*16a0*/  STS.U16 [R13+UR4+0x5a00], R66 ;  /* 0x005a00420d007988 */ /* 0x000fe20008000404 */
[----:B-1----:R-:W-:-:S03]  /*16b0*/  CS2R R62, SRZ ;  /* 0x00000000003e7805 */ /* 0x002fc6000001ff00 */
        /* <DEDUP_REMOVED lines=12> */
[----:B------:R-:W-:Y:S04]  /*1780*/  STS.U16 [R13+UR4+0x6e00], R76 ;  /* 0x006e004c0d007988 */ /* 0x000fe80008000404 */
[----:B------:R1:W-:Y:S01]  /*1790*/  STS.U16 [R13+UR4+0x7000], R77 ;  /* 0x0070004d0d007988 */ /* 0x0003e20008000404 */
[----:B0-----:R-:W-:-:S03]  /*17a0*/  CS2R R72, SRZ ;  /* 0x0000000000487805 */ /* 0x001fc6000001ff00 */
[----:B--2---:R0:W-:Y:S04]  /*17b0*/  STS.U16 [R13+UR4+0x6c00], R75 ;  /* 0x006c004b0d007988 */ /* 0x0041e80008000404 */
[----:B------:R2:W-:Y:S01]  /*17c0*/  STS.U16 [R13+UR4+0x7200], R78 ;  /* 0x0072004e0d007988 */ /* 0x0005e20008000404 */
[----:B-1----:R-:W-:Y:S02]  /*17d0*/  CS2R R76, SRZ ;  /* 0x00000000004c7805 */ /* 0x002fe4000001ff00 */
[----:B0-----:R-:W-:Y:S02]  /*17e0*/  CS2R R74, SRZ ;  /* 0x00000000004a7805 */ /* 0x001fe4000001ff00 */
[----:B--2---:R-:W-:Y:S01]  /*17f0*/  CS2R R78, SRZ ;  /* 0x00000000004e7805 */ /* 0x004fe2000001ff00 */
[----:B------:R0:W-:Y:S04]  /*1800*/  STS.U16 [R13+UR4+0x7600], R11 ;  /* 0x0076000b0d007988 */ /* 0x0001e80008000404 */
[----:B------:R0:W-:Y:S04]  /*1810*/  STS.U16 [R13+UR4+0x7400], R18 ;  /* 0x007400120d007988 */ /* 0x0001e80008000404 */
[----:B------:R0:W-:Y:S04]  /*1820*/  STS.U16 [R13+UR4+0x7800], R12 ;  /* 0x0078000c0d007988 */ /* 0x0001e80008000404 */
[----:B------:R0:W-:Y:S04]  /*1830*/  STS.U16 [R13+UR4+0x7a00], R14 ;  /* 0x007a000e0d007988 */ /* 0x0001e80008000404 */
[----:B------:R0:W-:Y:S04]  /*1840*/  STS.U16 [R13+UR4+0x7c00], R20 ;  /* 0x007c00140d007988 */ /* 0x0001e80008000404 */
[----:B------:R0:W-:Y:S01]  /*1850*/  STS.U16 [R13+UR4+0x7e00], R19 ;  /* 0x007e00130d007988 */ /* 0x0001e20008000404 */
[----:B------:R-:W-:Y:S05]  /*1860*/  @!P0 BRA `(.L_x_0) ;  /* 0x00000034008c8947 */ /* 0x000fea0003800000 */
[----:B------:R-:W1:Y:S01]  /*1870*/  LDC.64 R234, c[0x0][0x250] ;  /* 0x00009400ffea7b82 */ /* 0x000e620000000a00 */
[C---:B------:R-:W-:Y:S01]  /*1880*/  LOP3.LUT R2, R6.reuse, 0xf, RZ, 0xc0, !PT ;  /* 0x0000000f06027812 */ /* 0x040fe200078ec0ff */
[----:B------:R-:W-:Y:S01]  /*1890*/  ULDC.64 UR4, c[0x0][0x260] ;  /* 0x0000980000047ab9 */ /* 0x000fe20000000a00 */
[C---:B------:R-:W-:Y:S01]  /*18a0*/  LOP3.LUT P0, RZ, R6.reuse, 0x3, RZ, 0xc0, !PT ;  /* 0x0000000306ff7812 */ /* 0x040fe2000780c0ff */
[----:B------:R-:W-:Y:S01]  /*18b0*/  UIMAD UR4, UR6, UR4, URZ ;  /* 0x00000004060472a4 */ /* 0x000fe2000f8e023f */
[----:B------:R-:W-:Y:S01]  /*18c0*/  LOP3.LUT P1, RZ, R6, 0x1, RZ, 0xc0, !PT ;  /* 0x0000000106ff7812 */ /* 0x000fe2000782c0ff */
[----:B------:R-:W-:Y:S01]  /*18d0*/  IMAD R4, R2, UR5, RZ ;  /* 0x0000000502047c24 */ /* 0x000fe2000f8e02ff */
[----:B------:R-:W-:Y:S01]  /*18e0*/  ISETP.GE.U32.AND P2, PT, R10, 0x40, PT ;  /* 0x000000400a00780c */ /* 0x000fe20003f46070 */
[----:B------:R-:W2:Y:S01]  /*18f0*/  LDC.64 R238, c[0x0][0x218] ;  /* 0x00008600ffee7b82 */ /* 0x000ea20000000a00 */
[----:B------:R-:W-:Y:S01]  /*1900*/  USHF.L.U32 UR5, UR4, 0x1, URZ ;  /* 0x0000000104057899 */ /* 0x000fe2000800063f */
[----:B------:R-:W-:Y:S01]  /*1910*/  IMAD.SHL.U32 R5, R4, 0x2, RZ ;  /* 0x0000000204057824 */ /* 0x000fe200078e00ff */
[----:B------:R-:W-:Y:S01]  /*1920*/  ISETP.LT.U32.AND P0, PT, R10, 0x40, !P0 ;  /* 0x000000400a00780c */ /* 0x000fe20004701070 */
[----:B------:R-:W-:Y:S01]  /*1930*/  IMAD.HI R4, R4, 0x2, RZ ;  /* 0x0000000204047827 */ /* 0x000fe200078e02ff */
[----:B------:R-:W-:-:S02]  /*1940*/  ISETP.LT.U32.AND P1, PT, R10, 0x40, !P1 ;  /* 0x000000400a00780c */ /* 0x000fc40004f21070 */
[----:B------:R-:W-:Y:S02]  /*1950*/  CS2R R120, SRZ ;  /* 0x0000000000787805 */ /* 0x000fe4000001ff00 */
[----:B------:R-:W-:Y:S01]  /*1960*/  LEA.HI R9, R6, 0x1b0, RZ, 0x1c ;  /* 0x000001b006097811 */ /* 0x000fe200078fe0ff */
[----:B------:R-:W3:Y:S01]  /*1970*/  LDC R8, c[0x0][0x258] ;  /* 0x00009600ff087b82 */ /* 0x000ee20000000800 */
[----:B------:R-:W-:Y:S02]  /*1980*/  CS2R R122, SRZ ;  /* 0x00000000007a7805 */ /* 0x000fe4000001ff00 */
[----:B------:R-:W-:Y:S02]  /*1990*/  CS2R R116, SRZ ;  /* 0x0000000000747805 */ /* 0x000fe4000001ff00 */
[----:B------:R-:W-:Y:S02]  /*19a0*/  CS2R R118, SRZ ;  /* 0x0000000000767805 */ /* 0x000fe4000001ff00 */
[----:B------:R-:W-:-:S02]  /*19b0*/  CS2R R112, SRZ ;  /* 0x0000000000707805 */ /* 0x000fc4000001ff00 */
[----:B------:R-:W-:Y:S02]  /*19c0*/  CS2R R114, SRZ ;  /* 0x0000000000727805 */ /* 0x000fe4000001ff00 */
[----:B------:R-:W-:Y:S02]  /*19d0*/  CS2R R108, SRZ ;  /* 0x00000000006c7805 */ /* 0x000fe4000001ff00 */
[----:B------:R-:W-:Y:S01]  /*19e0*/  CS2R R110, SRZ ;  /* 0x00000000006e7805 */ /* 0x000fe2000001ff00 */
[----:B------:R-:W4:Y:S01]  /*19f0*/  LDC.64 R60, c[0x0][0x220] ;  /* 0x00008800ff3c7b82 */ /* 0x000f220000000a00 */
[----:B-1----:R-:W-:Y:S01]  /*1a00*/  IMAD R2, R234, UR6, RZ ;  /* 0x00000006ea027c24 */ /* 0x002fe2000f8e02ff */
[C---:B------:R-:W-:Y:S01]  /*1a10*/  SHF.L.U32 R223, R235.reuse, 0x2, RZ ;  /* 0x00000002ebdf7819 */ /* 0x040fe200000006ff */
[C---:B------:R-:W-:Y:S01]  /*1a20*/  IMAD.SHL.U32 R231, R235.reuse, 0x2, RZ ;  /* 0x00000002ebe77824 */ /* 0x040fe200078e00ff */
[----:B------:R-:W-:Y:S01]  /*1a30*/  CS2R R104, SRZ ;  /* 0x0000000000687805 */ /* 0x000fe2000001ff00 */
[C---:B------:R-:W-:Y:S01]  /*1a40*/  IMAD R227, R235.reuse, 0x3, RZ ;  /* 0x00000003ebe37824 */ /* 0x040fe200078e02ff */
[----:B------:R-:W-:Y:S01]  /*1a50*/  CS2R R106, SRZ ;  /* 0x00000000006a7805 */ /* 0x000fe2000001ff00 */
[C---:B------:R-:W-:Y:S01]  /*1a60*/  IMAD R219, R235.reuse, 0x5, RZ ;  /* 0x00000005ebdb7824 */ /* 0x040fe200078e02ff */
[----:B------:R-:W1:Y:S01]  /*1a70*/  LDC R51, c[0x0][0x268] ;  /* 0x00009a00ff337b82 */ /* 0x000e620000000800 */
[C---:B--2---:R-:W-:Y:S01]  /*1a80*/  LEA R238, P3, R2.reuse, R238, 0x1 ;  /* 0x000000ee02ee7211 */ /* 0x044fe200078608ff */
[C---:B------:R-:W-:Y:S01]  /*1a90*/  IMAD R215, R235.reuse, 0x6, RZ ;  /* 0x00000006ebd77824 */ /* 0x040fe200078e02ff */
[----:B------:R-:W-:Y:S01]  /*1aa0*/  CS2R R100, SRZ ;  /* 0x0000000000647805 */ /* 0x000fe2000001ff00 */
[C---:B------:R-:W-:Y:S01]  /*1ab0*/  IMAD R211, R235.reuse, 0x7, RZ ;  /* 0x00000007ebd37824 */ /* 0x040fe200078e02ff */
[----:B------:R-:W-:Y:S01]  /*1ac0*/  LEA.HI.X.SX32 R7, R2, R239, 0x1, P3 ;  /* 0x000000ef02077211 */ /* 0x000fe200018f0eff */
[C---:B------:R-:W-:Y:S01]  /*1ad0*/  IMAD.SHL.U32 R207, R235.reuse, 0x8, RZ ;  /* 0x00000008ebcf7824 */ /* 0x040fe200078e00ff */
[----:B------:R-:W-:Y:S01]  /*1ae0*/  CS2R R102, SRZ ;  /* 0x0000000000667805 */ /* 0x000fe2000001ff00 */
[----:B---3--:R-:W-:Y:S01]  /*1af0*/  IMAD R3, R10, R8, RZ ;  /* 0x000000080a037224 */ /* 0x008fe200078e02ff */
[----:B------:R-:W-:Y:S01]  /*1b00*/  CS2R R96, SRZ ;  /* 0x0000000000607805 */ /* 0x000fe2000001ff00 */
[----:B------:R-:W-:Y:S01]  /*1b10*/  IMAD R203, R235, 0x9, RZ ;  /* 0x00000009ebcb7824 */ /* 0x000fe200078e02ff */
[----:B------:R-:W-:Y:S01]  /*1b20*/  CS2R R98, SRZ ;  /* 0x0000000000627805 */ /* 0x000fe2000001ff00 */
[----:B------:R-:W-:Y:S01]  /*1b30*/  IMAD R2, R8, 0x100, R3 ;  /* 0x0000010008027824 */ /* 0x000fe200078e0203 */
[-C--:B------:R-:W-:Y:S01]  /*1b40*/  LEA R240, P3, R3, R238.reuse, 0x1 ;  /* 0x000000ee03f07211 */ /* 0x080fe200078608ff */
[C---:B------:R-:W-:Y:S01]  /*1b50*/  IMAD R199, R235.reuse, 0xa, RZ ;  /* 0x0000000aebc77824 */ /* 0x040fe200078e02ff */
[----:B------:R-:W-:Y:S01]  /*1b60*/  LEA.HI R8, R6, 0x170, RZ, 0x1c ;  /* 0x0000017006087811 */ /* 0x000fe200078fe0ff */
[----:B------:R-:W-:Y:S01]  /*1b70*/  IMAD R195, R235, 0xb, RZ ;  /* 0x0000000bebc37824 */ /* 0x000fe200078e02ff */
[----:B----4-:R-:W-:Y:S01]  /*1b80*/  IADD3 R133, P5, P6, R5, UR5, R60 ;  /* 0x0000000505857c10 */ /* 0x010fe2000febe03c */
[----:B------:R-:W-:Y:S01]  /*1b90*/  UIMAD.WIDE UR4, UR4, 0x2, URZ ;  /* 0x00000002040478a5 */ /* 0x000fe2000f8e023f */
[C---:B------:R-:W-:Y:S01]  /*1ba0*/  LEA R238, P4, R2.reuse, R238, 0x1 ;  /* 0x000000ee02ee7211 */ /* 0x040fe200078808ff */
[C---:B------:R-:W-:Y:S01]  /*1bb0*/  IMAD R191, R235.reuse, 0xc, RZ ;  /* 0x0000000cebbf7824 */ /* 0x040fe200078e02ff */
[----:B------:R-:W-:Y:S01]  /*1bc0*/  SHF.R.U32.HI R5, RZ, 0x4, R6 ;  /* 0x00000004ff057819 */ /* 0x000fe20000011606 */
[----:B------:R-:W-:Y:S01]  /*1bd0*/  IMAD R187, R235, 0xd, RZ ;  /* 0x0000000debbb7824 */ /* 0x000fe200078e02ff */
[----:B------:R-:W-:Y:S01]  /*1be0*/  LEA.HI.X.SX32 R239, R2, R7, 0x1, P4 ;  /* 0x0000000702ef7211 */ /* 0x000fe200020f0eff */
[-C--:B-1----:R-:W-:Y:S01]  /*1bf0*/  IMAD R8, R8, R51.reuse, RZ ;  /* 0x0000003308087224 */ /* 0x082fe200078e02ff */
[----:B------:R-:W-:Y:S01]  /*1c00*/  SGXT.U32 R2, R5, 0x4 ;  /* 0x000000040502781a */ /* 0x000fe20000000000 */
[----:B------:R-:W-:Y:S01]  /*1c10*/  IMAD R9, R9, R51, RZ ;  /* 0x0000003309097224 */ /* 0x000fe200078e02ff */
[----:B------:R-:W-:Y:S01]  /*1c20*/  LEA.HI.X.SX32 R241, R3, R7, 0x1, P3 ;  /* 0x0000000703f17211 */ /* 0x000fe200018f0eff */
[C---:B------:R-:W-:Y:S01]  /*1c30*/  IMAD R183, R235.reuse, 0xe, RZ ;  /* 0x0000000eebb77824 */ /* 0x040fe200078e02ff */
[----:B------:R-:W-:Y:S01]  /*1c40*/  LEA.HI R3, R6, 0x30, RZ, 0x1c ;  /* 0x0000003006037811 */ /* 0x000fe200078fe0ff */
[-C--:B------:R-:W-:Y:S01]  /*1c50*/  IMAD R10, R2, R51.reuse, RZ ;  /* 0x00000033020a7224 */ /* 0x080fe200078e02ff */
[----:B------:R-:W-:Y:S01]  /*1c60*/  LEA.HI R2, R6, 0xb0, RZ, 0x1c ;  /* 0x000000b006027811 */ /* 0x000fe200078fe0ff */
[----:B------:R-:W-:Y:S01]  /*1c70*/  IMAD R179, R235, 0xf, RZ ;  /* 0x0000000febb37824 */ /* 0x000fe200078e02ff */
[----:B------:R-:W-:Y:S01]  /*1c80*/  IADD3.X R61, R4, UR5, R61, P5, P6 ;  /* 0x00000005043d7c10 */ /* 0x000fe2000afec43d */
[-C--:B0-----:R-:W-:Y:S01]  /*1c90*/  IMAD R12, R3, R51.reuse, RZ ;  /* 0x00000033030c7224 */ /* 0x081fe200078e02ff */
[----:B------:R-:W-:Y:S01]  /*1ca0*/  LEA R11, R51, R10, 0x4 ;  /* 0x0000000a330b7211 */ /* 0x000fe200078e20ff */
[----:B------:R-:W-:Y:S01]  /*1cb0*/  IMAD R14, R2, R51, RZ ;  /* 0x00000033020e7224 */ /* 0x000fe200078e02ff */
[C---:B------:R-:W-:Y:S01]  /*1cc0*/  LEA.HI R4, R6.reuse, 0x70, RZ, 0x1c ;  /* 0x0000007006047811 */ /* 0x040fe200078fe0ff */
[----:B------:R-:W-:Y:S01]  /*1cd0*/  IMAD.WIDE R236, R235, 0x2, R240 ;  /* 0x00000002ebec7825 */ /* 0x000fe200078e02f0 */
[----:B------:R-:W-:-:S02]  /*1ce0*/  LEA.HI R5, R6, 0xf0, RZ, 0x1c ;  /* 0x000000f006057811 */ /* 0x000fc400078fe0ff */
[----:B------:R-:W-:Y:S02]  /*1cf0*/  CS2R R92, SRZ ;  /* 0x00000000005c7805 */ /* 0x000fe4000001ff00 */
[C---:B------:R-:W-:Y:S01]  /*1d00*/  LEA.HI R7, R6.reuse, 0x130, RZ, 0x1c ;  /* 0x0000013006077811 */ /* 0x040fe200078fe0ff */
[C---:B------:R-:W-:Y:S01]  /*1d10*/  IMAD R3, R51.reuse, 0x10, R11 ;  /* 0x0000001033037824 */ /* 0x040fe200078e020b */
[----:B------:R-:W-:Y:S01]  /*1d20*/  LEA.HI R6, R6, 0x1f0, RZ, 0x1c ;  /* 0x000001f006067811 */ /* 0x000fe200078fe0ff */
[----:B------:R-:W-:Y:S01]  /*1d30*/  IMAD R13, R4, R51, RZ ;  /* 0x00000033040d7224 */ /* 0x000fe200078e02ff */
[CC--:B------:R-:W-:Y:S01]  /*1d40*/  LEA R176, P6, R10.reuse, R133.reuse, 0x1 ;  /* 0x000000850ab07211 */ /* 0x0c0fe200078c08ff */
[----:B------:R-:W-:Y:S01]  /*1d50*/  IMAD R2, R51, 0x20, R3 ;  /* 0x0000002033027824 */ /* 0x000fe200078e0203 */
[----:B------:R-:W-:Y:S01]  /*1d60*/  LEA R174, P5, R11, R133, 0x1 ;  /* 0x000000850bae7211 */ /* 0x000fe200078a08ff */
[----:B------:R-:W-:Y:S01]  /*1d70*/  IMAD R15, R5, R51, RZ ;  /* 0x00000033050f7224 */ /* 0x000fe200078e02ff */
[----:B------:R-:W-:Y:S01]  /*1d80*/  LEA.HI.X.SX32 R177, R10, R61, 0x1, P6 ;  /* 0x0000003d0ab17211 */ /* 0x000fe200030f0eff */
[-C--:B------:R-:W-:Y:S01]  /*1d90*/  IMAD R17, R6, R51.reuse, RZ ;  /* 0x0000003306117224 */ /* 0x080fe200078e02ff */
[----:B------:R-:W-:Y:S01]  /*1da0*/  LEA R4, R51, R2, 0x4 ;  /* 0x0000000233047211 */ /* 0x000fe200078e20ff */
[----:B------:R-:W-:Y:S01]  /*1db0*/  IMAD R16, R7, R51, RZ ;  /* 0x0000003307107224 */ /* 0x000fe200078e02ff */
[----:B------:R-:W-:Y:S01]  /*1dc0*/  LEA R172, P6, R3, R133, 0x1 ;  /* 0x0000008503ac7211 */ /* 0x000fe200078c08ff */
[----:B------:R-:W-:Y:S01]  /*1dd0*/  IMAD.WIDE R232, R231, 0x2, R240 ;  /* 0x00000002e7e87825 */ /* 0x000fe200078e02f0 */
[----:B------:R-:W-:-:S02]  /*1de0*/  LEA.HI.X.SX32 R175, R11, R61, 0x1, P5 ;  /* 0x0000003d0baf7211 */ /* 0x000fc400028f0eff */
[----:B------:R-:W-:Y:S02]  /*1df0*/  CS2R R94, SRZ ;  /* 0x00000000005e7805 */ /* 0x000fe4000001ff00 */
[----:B------:R-:W-:Y:S01]  /*1e00*/  LEA.HI.X.SX32 R173, R3, R61, 0x1, P6 ;  /* 0x0000003d03ad7211 */ /* 0x000fe200030f0eff */
[----:B------:R-:W-:Y:S01]  /*1e10*/  IMAD R5, R51, 0x10, R4 ;  /* 0x0000001033057824 */ /* 0x000fe200078e0204 */
[-C--:B------:R-:W-:Y:S01]  /*1e20*/  LEA R168, P5, R2, R133.reuse, 0x1 ;  /* 0x0000008502a87211 */ /* 0x080fe200078a08ff */
[----:B------:R-:W-:Y:S01]  /*1e30*/  IMAD.WIDE R228, R227, 0x2, R240 ;  /* 0x00000002e3e47825 */ /* 0x000fe200078e02f0 */
[----:B------:R-:W-:Y:S02]  /*1e40*/  LEA R166, P6, R4, R133, 0x1 ;  /* 0x0000008504a67211 */ /* 0x000fe400078c08ff */
[----:B------:R-:W-:Y:S02]  /*1e50*/  CS2R R88, SRZ ;  /* 0x0000000000587805 */ /* 0x000fe4000001ff00 */
[-C--:B------:R-:W-:Y:S01]  /*1e60*/  LEA.HI.X.SX32 R169, R2, R61.reuse, 0x1, P5 ;  /* 0x0000003d02a97211 */ /* 0x080fe200028f0eff */
[----:B------:R-:W-:Y:S01]  /*1e70*/  IMAD R6, R51, 0x20, R5 ;  /* 0x0000002033067824 */ /* 0x000fe200078e0205 */
[----:B------:R-:W-:Y:S01]  /*1e80*/  LEA.HI.X.SX32 R167, R4, R61, 0x1, P6 ;  /* 0x0000003d04a77211 */ /* 0x000fe200030f0eff */
[----:B------:R-:W-:Y:S01]  /*1e90*/  IMAD.WIDE R224, R223, 0x2, R240 ;  /* 0x00000002dfe07825 */ /* 0x000fe200078e02f0 */
[----:B------:R-:W-:-:S02]  /*1ea0*/  LEA R164, P5, R5, R133, 0x1 ;  /* 0x0000008505a47211 */ /* 0x000fc400078a08ff */
[----:B------:R-:W-:Y:S02]  /*1eb0*/  CS2R R90, SRZ ;  /* 0x00000000005a7805 */ /* 0x000fe4000001ff00 */
[----:B------:R-:W-:Y:S01]  /*1ec0*/  LEA R7, R51, R6, 0x4 ;  /* 0x0000000633077211 */ /* 0x000fe200078e20ff */
[----:B------:R-:W-:Y:S01]  /*1ed0*/  IMAD.WIDE R220, R219, 0x2, R240 ;  /* 0x00000002dbdc7825 */ /* 0x000fe200078e02f0 */
[----:B------:R-:W-:Y:S02]  /*1ee0*/  LEA R160, P6, R6, R133, 0x1 ;  /* 0x0000008506a07211 */ /* 0x000fe400078c08ff */
[----:B------:R-:W-:Y:S02]  /*1ef0*/  CS2R R84, SRZ ;  /* 0x0000000000547805 */ /* 0x000fe4000001ff00 */
[----:B------:R-:W-:Y:S01]  /*1f00*/  LEA.HI.X.SX32 R165, R5, R61, 0x1, P5 ;  /* 0x0000003d05a57211 */ /* 0x000fe200028f0eff */
[----:B------:R-:W-:Y:S01]  /*1f10*/  IMAD R3, R51, 0x10, R7 ;  /* 0x0000001033037824 */ /* 0x000fe200078e0207 */
[----:B------:R-:W-:Y:S01]  /*1f20*/  LEA R170, P4, R12, R133, 0x1 ;  /* 0x000000850caa7211 */ /* 0x000fe200078808ff */
[----:B------:R-:W-:Y:S01]  /*1f30*/  IMAD.WIDE R216, R215, 0x2, R240 ;  /* 0x00000002d7d87825 */ /* 0x000fe200078e02f0 */
[----:B------:R-:W-:-:S02]  /*1f40*/  LEA.HI.X.SX32 R161, R6, R61, 0x1, P6 ;  /* 0x0000003d06a17211 */ /* 0x000fc400030f0eff */
[----:B------:R-:W-:Y:S02]  /*1f50*/  CS2R R86, SRZ ;  /* 0x0000000000567805 */ /* 0x000fe4000001ff00 */
[----:B------:R-:W-:Y:S01]  /*1f60*/  LEA R20, P6, R3, R133, 0x1 ;  /* 0x0000008503147211 */ /* 0x000fe200078c08ff */
[----:B------:R-:W-:Y:S01]  /*1f70*/  IMAD R2, R51, 0x20, R3 ;  /* 0x0000002033027824 */ /* 0x000fe200078e0203 */
[----:B------:R-:W-:Y:S01]  /*1f80*/  LEA.HI.X.SX32 R171, R12, R61, 0x1, P4 ;  /* 0x0000003d0cab7211 */ /* 0x000fe200020f0eff */
[--C-:B------:R-:W-:Y:S01]  /*1f90*/  IMAD.WIDE R212, R211, 0x2, R240.reuse ;  /* 0x00000002d3d47825 */ /* 0x100fe200078e02f0 */
[----:B------:R-:W-:Y:S02]  /*1fa0*/  LEA R18, P4, R14, R133, 0x1 ;  /* 0x000000850e127211 */ /* 0x000fe400078808ff */
[----:B------:R-:W-:Y:S02]  /*1fb0*/  CS2R R62, SRZ ;  /* 0x00000000003e7805 */ /* 0x000fe4000001ff00 */
[----:B------:R-:W-:Y:S01]  /*1fc0*/  LEA R4, R51, R2, 0x4 ;  /* 0x0000000233047211 */ /* 0x000fe200078e20ff */
[----:B------:R-:W-:Y:S01]  /*1fd0*/  IMAD.WIDE R208, R207, 0x2, R240 ;  /* 0x00000002cfd07825 */ /* 0x000fe200078e02f0 */
[----:B------:R-:W-:-:S02]  /*1fe0*/  LEA.HI.X.SX32 R21, R3, R61, 0x1, P6 ;  /* 0x0000003d03157211 */ /* 0x000fc400030f0eff */
[----:B------:R-:W-:Y:S02]  /*1ff0*/  CS2R R80, SRZ ;  /* 0x0000000000507805 */ /* 0x000fe4000001ff00 */
[----:B------:R-:W-:Y:S01]  /*2000*/  LEA R24, P6, R2, R133, 0x1 ;  /* 0x0000008502187211 */ /* 0x000fe200078c08ff */
[----:B------:R-:W-:Y:S01]  /*2010*/  IMAD R5, R51, 0x10, R4 ;  /* 0x0000001033057824 */ /* 0x000fe200078e0204 */
[-C--:B------:R-:W-:Y:S01]  /*2020*/  LEA.HI.X.SX32 R19, R14, R61.reuse, 0x1, P4 ;  /* 0x0000003d0e137211 */ /* 0x080fe200020f0eff */
[----:B------:R-:W-:Y:S01]  /*2030*/  IMAD.WIDE R204, R203, 0x2, R240 ;  /* 0x00000002cbcc7825 */ /* 0x000fe200078e02f0 */
[----:B------:R-:W-:Y:S02]  /*2040*/  LEA.HI.X.SX32 R25, R2, R61, 0x1, P6 ;  /* 0x0000003d02197211 */ /* 0x000fe400030f0eff */
[----:B------:R-:W-:Y:S02]  /*2050*/  CS2R R82, SRZ ;  /* 0x0000000000527805 */ /* 0x000fe4000001ff00 */
[CC--:B------:R-:W-:Y:S01]  /*2060*/  LEA R28, P4, R4.reuse, R133.reuse, 0x1 ;  /* 0x00000085041c7211 */ /* 0x0c0fe200078808ff */
[----:B------:R-:W-:Y:S01]  /*2070*/  IMAD R6, R51, 0x20, R5 ;  /* 0x0000002033067824 */ /* 0x000fe200078e0205 */
[----:B------:R-:W-:Y:S01]  /*2080*/  LEA R30, P6, R5, R133, 0x1 ;  /* 0x00000085051e7211 */ /* 0x000fe200078c08ff */
[----:B------:R-:W-:Y:S01]  /*2090*/  IMAD.WIDE R200, R199, 0x2, R240 ;  /* 0x00000002c7c87825 */ /* 0x000fe200078e02f0 */
[----:B------:R-:W-:-:S02]  /*20a0*/  LEA.HI.X.SX32 R29, R4, R61, 0x1, P4 ;  /* 0x0000003d041d7211 */ /* 0x000fc400020f0eff */
[----:B------:R-:W-:Y:S02]  /*20b0*/  CS2R R64, SRZ ;  /* 0x0000000000407805 */ /* 0x000fe4000001ff00 */
[----:B------:R-:W-:Y:S01]  /*20c0*/  LEA R3, R51, R6, 0x4 ;  /* 0x0000000633037211 */ /* 0x000fe200078e20ff */
[----:B------:R-:W-:Y:S01]  /*20d0*/  IMAD.WIDE R196, R195, 0x2, R240 ;  /* 0x00000002c3c47825 */ /* 0x000fe200078e02f0 */
[----:B------:R-:W-:Y:S02]  /*20e0*/  LEA.HI.X.SX32 R31, R5, R61, 0x1, P6 ;  /* 0x0000003d051f7211 */ /* 0x000fe400030f0eff */
[----:B------:R-:W-:Y:S02]  /*20f0*/  CS2R R66, SRZ ;  /* 0x0000000000427805 */ /* 0x000fe4000001ff00 */
[-C--:B------:R-:W-:Y:S01]  /*2100*/  LEA R34, P6, R3, R133.reuse, 0x1 ;  /* 0x0000008503227211 */ /* 0x080fe200078c08ff */
[----:B------:R-:W-:Y:S01]  /*2110*/  IMAD R2, R51, 0x10, R3 ;  /* 0x0000001033027824 */ /* 0x000fe200078e0203 */
[----:B------:R-:W-:Y:S01]  /*2120*/  LEA R32, P4, R6, R133, 0x1 ;  /* 0x0000008506207211 */ /* 0x000fe200078808ff */
[----:B------:R-:W-:Y:S01]  /*2130*/  IMAD.WIDE R192, R191, 0x2, R240 ;  /* 0x00000002bfc07825 */ /* 0x000fe200078e02f0 */
[----:B------:R-:W-:-:S02]  /*2140*/  LEA.HI.X.SX32 R35, R3, R61, 0x1, P6 ;  /* 0x0000003d03237211 */ /* 0x000fc400030f0eff */
[----:B------:R-:W-:Y:S02]  /*2150*/  CS2R R68, SRZ ;  /* 0x0000000000447805 */ /* 0x000fe4000001ff00 */
[----:B------:R-:W-:Y:S01]  /*2160*/  LEA.HI.X.SX32 R33, R6, R61, 0x1, P4 ;  /* 0x0000003d06217211 */ /* 0x000fe200020f0eff */
[----:B------:R-:W-:Y:S01]  /*2170*/  IMAD R4, R51, 0x20, R2 ;  /* 0x0000002033047824 */ /* 0x000fe200078e0202 */
[-C--:B------:R-:W-:Y:S01]  /*2180*/  LEA R38, P4, R2, R133.reuse, 0x1 ;  /* 0x0000008502267211 */ /* 0x080fe200078808ff */
[--C-:B------:R-:W-:Y:S01]  /*2190*/  IMAD.WIDE R188, R187, 0x2, R240.reuse ;  /* 0x00000002bbbc7825 */ /* 0x100fe200078e02f0 */
[-C--:B------:R-:W-:Y:S02]  /*21a0*/  LEA R162, P3, R13, R133.reuse, 0x1 ;  /* 0x000000850da27211 */ /* 0x080fe400078608ff */
[----:B------:R-:W-:Y:S02]  /*21b0*/  CS2R R70, SRZ ;  /* 0x0000000000467805 */ /* 0x000fe4000001ff00 */
[----:B------:R-:W-:Y:S01]  /*21c0*/  LEA R5, R51, R4, 0x4 ;  /* 0x0000000433057211 */ /* 0x000fe200078e20ff */
[----:B------:R-:W-:Y:S01]  /*21d0*/  IMAD.WIDE R184, R183, 0x2, R240 ;  /* 0x00000002b7b87825 */ /* 0x000fe200078e02f0 */
[----:B------:R-:W-:-:S02]  /*21e0*/  LEA R134, P5, R7, R133, 0x1 ;  /* 0x0000008507867211 */ /* 0x000fc400078a08ff */
[----:B------:R-:W-:Y:S02]  /*21f0*/  CS2R R72, SRZ ;  /* 0x0000000000487805 */ /* 0x000fe4000001ff00 */
[----:B------:R-:W-:Y:S01]  /*2200*/  LEA R40, P6, R4, R133, 0x1 ;  /* 0x0000008504287211 */ /* 0x000fe200078c08ff */
[----:B------:R-:W-:Y:S01]  /*2210*/  IMAD R3, R51, 0x10, R5 ;  /* 0x0000001033037824 */ /* 0x000fe200078e0205 */
[-C--:B------:R-:W-:Y:S01]  /*2220*/  LEA.HI.X.SX32 R39, R2, R61.reuse, 0x1, P4 ;  /* 0x0000003d02277211 */ /* 0x080fe200020f0eff */
[----:B------:R-:W-:Y:S01]  /*2230*/  IMAD.WIDE R180, R179, 0x2, R240 ;  /* 0x00000002b3b47825 */ /* 0x000fe200078e02f0 */
[-C--:B------:R-:W-:Y:S02]  /*2240*/  LEA.HI.X.SX32 R163, R13, R61.reuse, 0x1, P3 ;  /* 0x0000003d0da37211 */ /* 0x080fe400018f0eff */
        /* <DEDUP_REMOVED lines=8> */
[----:B------:R-:W-:Y:S01]  /*22d0*/  IMAD.MOV.U32 R13, RZ, RZ, -0x800000 ;  /* 0xff800000ff0d7424 */ /* 0x000fe200078e00ff */
[-C--:B------:R-:W-:Y:S01]  /*22e0*/  LEA R26, P5, R16, R133.reuse, 0x1 ;  /* 0x00000085101a7211 */ /* 0x080fe200078a08ff */
[----:B------:R-:W-:Y:S01]  /*22f0*/  IMAD.MOV.U32 R11, RZ, RZ, -0x800000 ;  /* 0xff800000ff0b7424 */ /* 0x000fe200078e00ff */
[----:B------:R-:W-:Y:S01]  /*2300*/  LEA R44, P6, R3, R133, 0x1 ;  /* 0x00000085032c7211 */ /* 0x000fe200078c08ff */
[----:B------:R-:W-:Y:S01]  /*2310*/  IMAD R4, R51, 0x10, R2 ;  /* 0x0000001033047824 */ /* 0x000fe200078e0202 */
[----:B------:R-:W-:Y:S02]  /*2320*/  LEA.HI.X.SX32 R23, R15, R61, 0x1, P3 ;  /* 0x0000003d0f177211 */ /* 0x000fe400018f0eff */
[----:B------:R-:W-:-:S02]  /*2330*/  CS2R R78, SRZ ;  /* 0x00000000004e7805 */ /* 0x000fc4000001ff00 */
[-C--:B------:R-:W-:Y:S01]  /*2340*/  LEA.HI.X.SX32 R27, R16, R61.reuse, 0x1, P5 ;  /* 0x0000003d101b7211 */ /* 0x080fe200028f0eff */
[----:B------:R-:W-:Y:S01]  /*2350*/  IMAD.WIDE R230, R231, 0x2, R238 ;  /* 0x00000002e7e67825 */ /* 0x000fe200078e02ee */
[----:B------:R-:W-:Y:S01]  /*2360*/  LEA.HI.X.SX32 R45, R3, R61, 0x1, P6 ;  /* 0x0000003d032d7211 */ /* 0x000fe200030f0eff */
[----:B------:R-:W-:Y:S01]  /*2370*/  UMOV UR4, URZ ;  /* 0x0000003f00047c82 */ /* 0x000fe20008000000 */
[CC--:B------:R-:W-:Y:S01]  /*2380*/  LEA R36, P3, R8.reuse, R133.reuse, 0x1 ;  /* 0x0000008508247211 */ /* 0x0c0fe200078608ff */
[----:B------:R-:W-:Y:S01]  /*2390*/  IMAD R3, R51, 0x20, R4 ;  /* 0x0000002033037824 */ /* 0x000fe200078e0204 */
[----:B------:R-:W-:Y:S01]  /*23a0*/  LEA R42, P5, R5, R133, 0x1 ;  /* 0x00000085052a7211 */ /* 0x000fe200078a08ff */
[--C-:B------:R-:W-:Y:S01]  /*23b0*/  IMAD.WIDE R226, R227, 0x2, R238.reuse ;  /* 0x00000002e3e27825 */ /* 0x100fe200078e02ee */
[-C--:B------:R-:W-:Y:S01]  /*23c0*/  LEA.HI.X.SX32 R37, R8, R61.reuse, 0x1, P3 ;  /* 0x0000003d08257211 */ /* 0x080fe200018f0eff */
[----:B------:R-:W-:Y:S01]  /*23d0*/  ULDC UR11, c[0x0][0x238] ;  /* 0x00008e00000b7ab9 */ /* 0x000fe20000000800 */
[----:B------:R-:W-:Y:S01]  /*23e0*/  LEA.HI.X.SX32 R43, R5, R61, 0x1, P5 ;  /* 0x0000003d052b7211 */ /* 0x000fe200028f0eff */
[----:B------:R-:W-:Y:S01]  /*23f0*/  IMAD.WIDE R222, R223, 0x2, R238 ;  /* 0x00000002dfde7825 */ /* 0x000fe200078e02ee */
[----:B------:R-:W-:-:S02]  /*2400*/  LEA R48, P6, R6, R133, 0x1 ;  /* 0x0000008506307211 */ /* 0x000fc400078c08ff */
[----:B------:R-:W-:Y:S01]  /*2410*/  LEA R52, P3, R2, R133, 0x1 ;  /* 0x0000008502347211 */ /* 0x000fe200078608ff */
[----:B------:R-:W-:Y:S01]  /*2420*/  IMAD.WIDE R218, R219, 0x2, R238 ;  /* 0x00000002dbda7825 */ /* 0x000fe200078e02ee */
[C---:B------:R-:W-:Y:S02]  /*2430*/  LEA R5, R51.reuse, R3, 0x4 ;  /* 0x0000000333057211 */ /* 0x040fe400078e20ff */
[-C--:B------:R-:W-:Y:S02]  /*2440*/  LEA.HI.X.SX32 R49, R6, R61.reuse, 0x1, P6 ;  /* 0x0000003d06317211 */ /* 0x080fe400030f0eff */
[----:B------:R-:W-:Y:S02]  /*2450*/  CS2R R6, SRZ ;  /* 0x0000000000067805 */ /* 0x000fe4000001ff00 */
[----:B------:R-:W-:Y:S01]  /*2460*/  LEA.HI.X.SX32 R53, R2, R61, 0x1, P3 ;  /* 0x0000003d02357211 */ /* 0x000fe200018f0eff */
[----:B------:R-:W-:Y:S01]  /*2470*/  IMAD R2, R51, 0x10, R5 ;  /* 0x0000001033027824 */ /* 0x000fe200078e0205 */
[-C--:B------:R-:W-:Y:S01]  /*2480*/  LEA R46, P4, R9, R133.reuse, 0x1 ;  /* 0x00000085092e7211 */ /* 0x080fe200078808ff */
[----:B------:R-:W-:Y:S01]  /*2490*/  IMAD.WIDE R214, R215, 0x2, R238 ;  /* 0x00000002d7d67825 */ /* 0x000fe200078e02ee */
[----:B------:R-:W-:-:S02]  /*24a0*/  LEA R54, P6, R4, R133, 0x1 ;  /* 0x0000008504367211 */ /* 0x000fc400078c08ff */
[-C--:B------:R-:W-:Y:S01]  /*24b0*/  LEA.HI.X.SX32 R47, R9, R61.reuse, 0x1, P4 ;  /* 0x0000003d092f7211 */ /* 0x080fe200020f0eff */
[--C-:B------:R-:W-:Y:S01]  /*24c0*/  IMAD.WIDE R210, R211, 0x2, R238.reuse ;  /* 0x00000002d3d27825 */ /* 0x100fe200078e02ee */
[----:B------:R-:W-:Y:S02]  /*24d0*/  LEA.HI.X.SX32 R55, R4, R61, 0x1, P6 ;  /* 0x0000003d04377211 */ /* 0x000fe400030f0eff */
[-C--:B------:R-:W-:Y:S01]  /*24e0*/  LEA R50, P5, R17, R133.reuse, 0x1 ;  /* 0x0000008511327211 */ /* 0x080fe200078a08ff */
[----:B------:R-:W-:Y:S01]  /*24f0*/  IMAD.MOV.U32 R4, RZ, RZ, 0x3f800000 ;  /* 0x3f800000ff047424 */ /* 0x000fe200078e00ff */
[-C--:B------:R-:W-:Y:S01]  /*2500*/  LEA R56, P3, R3, R133.reuse, 0x1 ;  /* 0x0000008503387211 */ /* 0x080fe200078608ff */
[--C-:B------:R-:W-:Y:S01]  /*2510*/  IMAD.WIDE R206, R207, 0x2, R238.reuse ;  /* 0x00000002cfce7825 */ /* 0x100fe200078e02ee */
[-C--:B------:R-:W-:Y:S02]  /*2520*/  LEA R58, P4, R5, R133.reuse, 0x1 ;  /* 0x00000085053a7211 */ /* 0x080fe400078808ff */
[----:B------:R-:W-:Y:S01]  /*2530*/  LEA R132, P6, R2, R133, 0x1 ;  /* 0x0000008502847211 */ /* 0x000fe200078c08ff */
[----:B------:R-:W-:Y:S01]  /*2540*/  IMAD.WIDE R202, R203, 0x2, R238 ;  /* 0x00000002cbca7825 */ /* 0x000fe200078e02ee */
[----:B------:R-:W-:-:S02]  /*2550*/  LEA.HI.X.SX32 R51, R17, R61, 0x1, P5 ;  /* 0x0000003d11337211 */ /* 0x000fc400028f0eff */
[-C--:B------:R-:W-:Y:S01]  /*2560*/  LEA.HI.X.SX32 R57, R3, R61.reuse, 0x1, P3 ;  /* 0x0000003d03397211 */ /* 0x080fe200018f0eff */
[----:B------:R-:W-:Y:S01]  /*2570*/  IMAD.WIDE R198, R199, 0x2, R238 ;  /* 0x00000002c7c67825 */ /* 0x000fe200078e02ee */
[-C--:B------:R-:W-:Y:S02]  /*2580*/  LEA.HI.X.SX32 R59, R5, R61.reuse, 0x1, P4 ;  /* 0x0000003d053b7211 */ /* 0x080fe400020f0eff */
[----:B------:R-:W-:Y:S01]  /*2590*/  LEA.HI.X.SX32 R133, R2, R61, 0x1, P6 ;  /* 0x0000003d02857211 */ /* 0x000fe200030f0eff */
[----:B------:R-:W-:Y:S01]  /*25a0*/  IMAD.MOV.U32 R5, RZ, RZ, 0x3f800000 ;  /* 0x3f800000ff057424 */ /* 0x000fe200078e00ff */
[----:B------:R-:W-:Y:S01]  /*25b0*/  MOV R14, 0xff800000 ;  /* 0xff800000000e7802 */ /* 0x000fe20000000f00 */
[----:B------:R-:W-:Y:S01]  /*25c0*/  IMAD.MOV.U32 R2, RZ, RZ, 0x3f800000 ;  /* 0x3f800000ff027424 */ /* 0x000fe200078e00ff */
[----:B------:R-:W-:Y:S02]  /*25d0*/  MOV R10, 0xff800000 ;  /* 0xff800000000a7802 */ /* 0x000fe40000000f00 */
[----:B------:R-:W-:-:S02]  /*25e0*/  CS2R R60, SRZ ;  /* 0x00000000003c7805 */ /* 0x000fc4000001ff00 */
[----:B------:R-:W-:Y:S01]  /*25f0*/  MOV R3, 0x3f800000 ;  /* 0x3f80000000037802 */ /* 0x000fe20000000f00 */
[----:B------:R-:W-:-:S04]  /*2600*/  IMAD.WIDE R194, R195, 0x2, R238 ;  /* 0x00000002c3c27825 */ /* 0x000fc800078e02ee */
[----:B------:R-:W-:-:S04]  /*2610*/  IMAD.WIDE R190, R191, 0x2, R238 ;  /* 0x00000002bfbe7825 */ /* 0x000fc800078e02ee */
[----:B------:R-:W-:-:S04]  /*2620*/  IMAD.WIDE R186, R187, 0x2, R238 ;  /* 0x00000002bbba7825 */ /* 0x000fc800078e02ee */
[----:B------:R-:W-:-:S04]  /*2630*/  IMAD.WIDE R182, R183, 0x2, R238 ;  /* 0x00000002b7b67825 */ /* 0x000fc800078e02ee */
[----:B------:R-:W-:-:S07]  /*2640*/  IMAD.WIDE R178, R179, 0x2, R238 ;  /* 0x00000002b3b27825 */ /* 0x000fce00078e02ee */
.L_x_1:
[----:B------:R-:W-:-:S04]  /*2650*/  IMAD.WIDE R148, R7, 0x2, R208 ;  /* 0x0000000207947825 */ /* 0x000fc800078e02d0 */
[C---:B------:R-:W-:Y:S01]  /*2660*/  IMAD.WIDE R128, R7.reuse, 0x2, R236 ;  /* 0x0000000207807825 */ /* 0x040fe200078e02ec */
[----:B------:R-:W2:Y:S03]  /*2670*/  LDG.E.U16 R12, desc[UR8][R148.64] ;  /* 0x00000008940c7981 */ /* 0x000ea6000c1e1500 */
[C---:B------:R-:W-:Y:S01]  /*2680*/  IMAD.WIDE R138, R7.reuse, 0x2, R230 ;  /* 0x00000002078a7825 */ /* 0x040fe200078e02e6 */
[----:B------:R0:W3:Y:S03]  /*2690*/  LDG.E.U16 R155, desc[UR8][R128.64] ;  /* 0x00000008809b7981 */ /* 0x0000e6000c1e1500 */
[C---:B------:R-:W-:Y:S01]  /*26a0*/  IMAD.WIDE R136, R7.reuse, 0x2, R202 ;  /* 0x0000000207887825 */ /* 0x040fe200078e02ca */
[----:B------:R-:W4:Y:S03]  /*26b0*/  LDG.E.U16 R17, desc[UR8][R138.64] ;  /* 0x000000088a117981 */ /* 0x000f26000c1e1500 */
[C---:B------:R-:W-:Y:S01]  /*26c0*/  IMAD.WIDE R124, R7.reuse, 0x2, R240 ;  /* 0x00000002077c7825 */ /* 0x040fe200078e02f0 */
[----:B------:R1:W5:Y:S03]  /*26d0*/  LDG.E.U16 R156, desc[UR8][R136.64] ;  /* 0x00000008889c7981 */ /* 0x000366000c1e1500 */
[C---:B------:R-:W-:Y:S01]  /*26e0*/  IMAD.WIDE R126, R7.reuse, 0x2, R238 ;  /* 0x00000002077e7825 */ /* 0x040fe200078e02ee */
[----:B------:R-:W3:Y:S03]  /*26f0*/  LDG.E.U16 R154, desc[UR8][R124.64] ;  /* 0x000000087c9a7981 */ /* 0x000ee6000c1e1500 */
[C---:B0-----:R-:W-:Y:S01]  /*2700*/  IMAD.WIDE R128, R7.reuse, 0x2, R206 ;  /* 0x0000000207807825 */ /* 0x041fe200078e02ce */
[----:B------:R-:W4:Y:S03]  /*2710*/  LDG.E.U16 R157, desc[UR8][R126.64] ;  /* 0x000000087e9d7981 */ /* 0x000f26000c1e1500 */
[C---:B------:R-:W-:Y:S01]  /*2720*/  IMAD.WIDE R130, R7.reuse, 0x2, R232 ;  /* 0x0000000207827825 */ /* 0x040fe200078e02e8 */
[----:B------:R-:W5:Y:S03]  /*2730*/  LDG.E.U16 R16, desc[UR8][R128.64] ;  /* 0x0000000880107981 */ /* 0x000f66000c1e1500 */
[C---:B------:R-:W-:Y:S01]  /*2740*/  IMAD.WIDE R140, R7.reuse, 0x2, R228 ;  /* 0x00000002078c7825 */ /* 0x040fe200078e02e4 */
[----:B------:R-:W4:Y:S03]  /*2750*/  LDG.E.U16 R15, desc[UR8][R130.64] ;  /* 0x00000008820f7981 */ /* 0x000f26000c1e1500 */
[C---:B------:R-:W-:Y:S01]  /*2760*/  IMAD.WIDE R142, R7.reuse, 0x2, R226 ;  /* 0x00000002078e7825 */ /* 0x040fe200078e02e2 */
[----:B------:R0:W4:Y:S03]  /*2770*/  LDG.E.U16 R124, desc[UR8][R140.64] ;  /* 0x000000088c7c7981 */ /* 0x000126000c1e1500 */
[C---:B------:R-:W-:Y:S01]  /*2780*/  IMAD.WIDE R144, R7.reuse, 0x2, R224 ;  /* 0x0000000207907825 */ /* 0x040fe200078e02e0 */
[----:B------:R0:W4:Y:S03]  /*2790*/  LDG.E.U16 R125, desc[UR8][R142.64] ;  /* 0x000000088e7d7981 */ /* 0x000126000c1e1500 */
[C---:B------:R-:W-:Y:S01]  /*27a0*/  IMAD.WIDE R146, R7.reuse, 0x2, R234 ;  /* 0x0000000207927825 */ /* 0x040fe200078e02ea */
[----:B------:R0:W4:Y:S03]  /*27b0*/  LDG.E.U16 R126, desc[UR8][R144.64] ;  /* 0x00000008907e7981 */ /* 0x000126000c1e1500 */
[----:B------:R-:W-:-:S02]  /*27c0*/  IMAD.WIDE R148, R7, 0x2, R214 ;  /* 0x0000000207947825 */ /* 0x000fc400078e02d6 */
[----:B------:R-:W4:Y:S02]  /*27d0*/  LDG.E.U16 R146, desc[UR8][R146.64] ;  /* 0x0000000892927981 */ /* 0x000f24000c1e1500 */
[C---:B------:R-:W-:Y:S02]  /*27e0*/  IMAD.WIDE R244, R7.reuse, 0x2, R204 ;  /* 0x0000000207f47825 */ /* 0x040fe400078e02cc */
[----:B------:R0:W4:Y:S02]  /*27f0*/  LDG.E.U16 R131, desc[UR8][R148.64] ;  /* 0x0000000894837981 */ /* 0x000124000c1e1500 */
[----:B------:R-:W-:-:S04]  /*2800*/  IMAD.WIDE R242, R7, 0x2, R222 ;  /* 0x0000000207f27825 */ /* 0x000fc800078e02de */
[C---:B------:R-:W-:Y:S01]  /*2810*/  IMAD.WIDE R152, R7.reuse, 0x2, R218 ;  /* 0x0000000207987825 */ /* 0x040fe200078e02da */
[----:B------:R-:W4:Y:S03]  /*2820*/  LDG.E.U16 R147, desc[UR8][R244.64] ;  /* 0x00000008f4937981 */ /* 0x000f26000c1e1500 */
[C---:B------:R-:W-:Y:S01]  /*2830*/  IMAD.WIDE R150, R7.reuse, 0x2, R216 ;  /* 0x0000000207967825 */ /* 0x040fe200078e02d8 */
[----:B------:R-:W4:Y:S03]  /*2840*/  LDG.E.U16 R127, desc[UR8][R242.64] ;  /* 0x00000008f27f7981 */ /* 0x000f26000c1e1500 */
[C---:B-1----:R-:W-:Y:S01]  /*2850*/  IMAD.WIDE R136, R7.reuse, 0x2, R212 ;  /* 0x0000000207887825 */ /* 0x042fe200078e02d4 */
[----:B------:R-:W4:Y:S03]  /*2860*/  LDG.E.U16 R129, desc[UR8][R152.64] ;  /* 0x0000000898817981 */ /* 0x000f26000c1e1500 */
[C---:B------:R-:W-:Y:S01]  /*2870*/  IMAD.WIDE R138, R7.reuse, 0x2, R210 ;  /* 0x00000002078a7825 */ /* 0x040fe200078e02d2 */
[----:B------:R1:W4:Y:S03]  /*2880*/  LDG.E.U16 R130, desc[UR8][R150.64] ;  /* 0x0000000896827981 */ /* 0x000326000c1e1500 */
[C---:B------:R-:W-:Y:S01]  /*2890*/  IMAD.WIDE R158, R7.reuse, 0x2, R220 ;  /* 0x00000002079e7825 */ /* 0x040fe200078e02dc */
[----:B------:R1:W4:Y:S03]  /*28a0*/  LDG.E.U16 R244, desc[UR8][R136.64] ;  /* 0x0000000888f47981 */ /* 0x000326000c1e1500 */
[C---:B0-----:R-:W-:Y:S01]  /*28b0*/  IMAD.WIDE R140, R7.reuse, 0x2, R200 ;  /* 0x00000002078c7825 */ /* 0x041fe200078e02c8 */
[----:B------:R0:W4:Y:S03]  /*28c0*/  LDG.E.U16 R242, desc[UR8][R138.64] ;  /* 0x000000088af27981 */ /* 0x000126000c1e1500 */
[C---:B------:R-:W-:Y:S01]  /*28d0*/  IMAD.WIDE R142, R7.reuse, 0x2, R198 ;  /* 0x00000002078e7825 */ /* 0x040fe200078e02c6 */
[----:B------:R-:W4:Y:S03]  /*28e0*/  LDG.E.U16 R128, desc[UR8][R158.64] ;  /* 0x000000089e807981 */ /* 0x000f26000c1e1500 */
[----:B------:R-:W-:-:S04]  /*28f0*/  IMAD.WIDE R144, R7, 0x2, R196 ;  /* 0x0000000207907825 */ /* 0x000fc800078e02c4 */
[C---:B------:R-:W-:Y:S01]  /*2900*/  IMAD.WIDE R148, R7.reuse, 0x2, R194 ;  /* 0x0000000207947825 */ /* 0x040fe200078e02c2 */
[----:B------:R-:W4:Y:S03]  /*2910*/  LDG.E.U16 R243, desc[UR8][R144.64] ;  /* 0x0000000890f37981 */ /* 0x000f26000c1e1500 */
[C---:B-1----:R-:W-:Y:S01]  /*2920*/  IMAD.WIDE R150, R7.reuse, 0x2, R192 ;  /* 0x0000000207967825 */ /* 0x042fe200078e02c0 */
[----:B------:R1:W4:Y:S03]  /*2930*/  LDG.E.U16 R158, desc[UR8][R140.64] ;  /* 0x000000088c9e7981 */ /* 0x000326000c1e1500 */
[C---:B------:R-:W-:Y:S01]  /*2940*/  IMAD.WIDE R152, R7.reuse, 0x2, R190 ;  /* 0x0000000207987825 */ /* 0x040fe200078e02be */
[----:B------:R1:W4:Y:S03]  /*2950*/  LDG.E.U16 R159, desc[UR8][R142.64] ;  /* 0x000000088e9f7981 */ /* 0x000326000c1e1500 */
[C---:B------:R-:W-:Y:S01]  /*2960*/  IMAD.WIDE R136, R7.reuse, 0x2, R188 ;  /* 0x0000000207887825 */ /* 0x040fe200078e02bc */
[----:B------:R1:W4:Y:S03]  /*2970*/  LDG.E.U16 R245, desc[UR8][R148.64] ;  /* 0x0000000894f57981 */ /* 0x000326000c1e1500 */
[C---:B0-----:R-:W-:Y:S01]  /*2980*/  IMAD.WIDE R138, R7.reuse, 0x2, R186 ;  /* 0x00000002078a7825 */ /* 0x041fe200078e02ba */
[----:B------:R0:W4:Y:S03]  /*2990*/  LDG.E.U16 R150, desc[UR8][R150.64] ;  /* 0x0000000896967981 */ /* 0x000126000c1e1500 */
[C---:B-1----:R-:W-:Y:S01]  /*29a0*/  IMAD.WIDE R140, R7.reuse, 0x2, R184 ;  /* 0x00000002078c7825 */ /* 0x042fe200078e02b8 */
[----:B------:R-:W4:Y:S03]  /*29b0*/  LDG.E.U16 R152, desc[UR8][R152.64] ;  /* 0x0000000898987981 */ /* 0x000f26000c1e1500 */
[C---:B------:R-:W-:Y:S01]  /*29c0*/  IMAD.WIDE R142, R7.reuse, 0x2, R182 ;  /* 0x00000002078e7825 */ /* 0x040fe200078e02b6 */
[----:B------:R-:W4:Y:S03]  /*29d0*/  LDG.E.U16 R136, desc[UR8][R136.64] ;  /* 0x0000000888887981 */ /* 0x000f26000c1e1500 */
[C---:B------:R-:W-:Y:S01]  /*29e0*/  IMAD.WIDE R144, R7.reuse, 0x2, R180 ;  /* 0x0000000207907825 */ /* 0x040fe200078e02b4 */
[----:B------:R-:W4:Y:S03]  /*29f0*/  LDG.E.U16 R138, desc[UR8][R138.64] ;  /* 0x000000088a8a7981 */ /* 0x000f26000c1e1500 */
[----:B------:R-:W-:Y:S01]  /*2a00*/  IMAD.WIDE R148, R7, 0x2, R178 ;  /* 0x0000000207947825 */ /* 0x000fe200078e02b2 */
[----:B------:R-:W4:Y:S04]  /*2a10*/  LDG.E.U16 R246, desc[UR8][R140.64] ;  /* 0x000000088cf67981 */ /* 0x000f28000c1e1500 */
[----:B------:R1:W4:Y:S04]  /*2a20*/  LDG.E.U16 R247, desc[UR8][R142.64] ;  /* 0x000000088ef77981 */ /* 0x000328000c1e1500 */
[----:B------:R1:W4:Y:S04]  /*2a30*/  LDG.E.U16 R144, desc[UR8][R144.64] ;  /* 0x0000000890907981 */ /* 0x000328000c1e1500 */
[----:B------:R-:W4:Y:S01]  /*2a40*/  LDG.E.U16 R248, desc[UR8][R148.64] ;  /* 0x0000000894f87981 */ /* 0x000f22000c1e1500 */
[----:B0-----:R-:W1:Y:S01]  /*2a50*/  S2R R151, SR_TID.X ;  /* 0x0000000000977919 */ /* 0x001e620000002100 */
[----:B------:R-:W0:Y:S01]  /*2a60*/  S2UR UR7, SR_CgaCtaId ;  /* 0x00000000000779c3 */ /* 0x000e220000008800 */
[----:B------:R-:W-:-:S02]  /*2a70*/  UMOV UR5, 0x400 ;  /* 0x0000040000057882 */ /* 0x000fc40000000000 */
[----:B0-----:R-:W-:Y:S01]  /*2a80*/  ULEA UR5, UR7, UR5, 0x18 ;  /* 0x0000000507057291 */ /* 0x001fe2000f8ec03f */
[C---:B-1----:R-:W-:Y:S01]  /*2a90*/  IMAD.SHL.U32 R142, R151.reuse, 0x8, RZ ;  /* 0x00000008978e7824 */ /* 0x042fe200078e00ff */
[C---:B------:R-:W-:Y:S02]  /*2aa0*/  LOP3.LUT R137, R151.reuse, 0xff, RZ, 0xc0, !PT ;  /* 0x000000ff97897812 */ /* 0x040fe400078ec0ff */
[----:B------:R-:W-:Y:S02]  /*2ab0*/  LOP3.LUT R139, R151, 0x7, RZ, 0xc0, !PT ;  /* 0x00000007978b7812 */ /* 0x000fe400078ec0ff */
[----:B------:R-:W-:Y:S01]  /*2ac0*/  LOP3.LUT R142, R142, 0x30, RZ, 0xc0, !PT ;  /* 0x000000308e8e7812 */ /* 0x000fe200078ec0ff */
[----:B------:R-:W-:Y:S01]  /*2ad0*/  IMAD.SHL.U32 R137, R137, 0x2, RZ ;  /* 0x0000000289897824 */ /* 0x000fe200078e00ff */
[----:B------:R-:W-:Y:S01]  /*2ae0*/  BAR.SYNC.DEFER_BLOCKING 0x0 ;  /* 0x0000000000007b1d */ /* 0x000fe20000010000 */
[----:B------:R-:W-:Y:S02]  /*2af0*/  LOP3.LUT R140, R151, 0x20, RZ, 0xc0, !PT ;  /* 0x00000020978c7812 */ /* 0x000fe400078ec0ff */
[----:B------:R-:W-:-:S02]  /*2b00*/  IMAD R143, R139, 0x40, R142 ;  /* 0x000000408b8f7824 */ /* 0x000fc400078e028e */
[C---:B------:R-:W-:Y:S01]  /*2b10*/  LEA R140, R139.reuse, R140, 0x2 ;  /* 0x0000008c8b8c7211 */ /* 0x040fe200078e10ff */
[----:B------:R-:W-:Y:S01]  /*2b20*/  IMAD.SHL.U32 R139, R139, 0x10, RZ ;  /* 0x000000108b8b7824 */ /* 0x000fe200078e00ff */
[C---:B------:R-:W-:Y:S02]  /*2b30*/  LOP3.LUT R141, R137.reuse, 0x10, RZ, 0x3c, !PT ;  /* 0x00000010898d7812 */ /* 0x040fe400078e3cff */
[C---:B------:R-:W-:Y:S02]  /*2b40*/  LOP3.LUT R142, R137.reuse, 0x30, RZ, 0x3c, !PT ;  /* 0x00000030898e7812 */ /* 0x040fe400078e3cff */
[----:B------:R-:W-:Y:S01]  /*2b50*/  LOP3.LUT R145, R137, 0x70, RZ, 0x3c, !PT ;  /* 0x0000007089917812 */ /* 0x000fe200078e3cff */
[----:B--2---:R0:W-:Y:S02]  /*2b60*/  STS.U16 [R137+UR5+0xa000], R12 ;  /* 0x00a0000c89007988 */ /* 0x0041e40008000405 */
[----:B0-----:R-:W-:-:S04]  /*2b70*/  SHF.L.U32 R12, R151, 0x1, RZ ;  /* 0x00000001970c7819 */ /* 0x001fc800000006ff */
[----:B------:R-:W-:Y:S01]  /*2b80*/  LOP3.LUT R139, R139, 0x30, R12, 0x78, !PT ;  /* 0x000000308b8b7812 */ /* 0x000fe200078e780c */
[----:B---3--:R-:W-:Y:S04]  /*2b90*/  STS.U16 [R137+UR5+0x8000], R154 ;  /* 0x0080009a89007988 */ /* 0x008fe80008000405 */
[----:B-----5:R0:W-:Y:S04]  /*2ba0*/  STS.U16 [R137+UR5+0xa200], R16 ;  /* 0x00a2001089007988 */ /* 0x0201e80008000405 */
[----:B----4-:R-:W-:Y:S01]  /*2bb0*/  STS.U16 [R137+UR5+0x8200], R157 ;  /* 0x0082009d89007988 */ /* 0x010fe20008000405 */
[----:B0-----:R-:W-:Y:S01]  /*2bc0*/  IMAD.U32 R16, R140, 0x100, R139 ;  /* 0x000001008c107824 */ /* 0x001fe200078e008b */
[----:B------:R-:W-:-:S02]  /*2bd0*/  LOP3.LUT R140, R137, 0x20, RZ, 0x3c, !PT ;  /* 0x00000020898c7812 */ /* 0x000fc400078e3cff */
[----:B------:R-:W-:Y:S01]  /*2be0*/  STS.U16 [R141+UR5+0x8400], R155 ;  /* 0x0084009b8d007988 */ /* 0x000fe20008000405 */
[----:B------:R-:W-:-:S03]  /*2bf0*/  LOP3.LUT R139, R137, 0x40, RZ, 0x3c, !PT ;  /* 0x00000040898b7812 */ /* 0x000fc600078e3cff */
[----:B------:R-:W-:Y:S04]  /*2c00*/  STS.U16 [R141+UR5+0xa600], R156 ;  /* 0x00a6009c8d007988 */ /* 0x000fe80008000405 */
[----:B------:R-:W-:Y:S04]  /*2c10*/  STS.U16 [R141+UR5+0x8600], R146 ;  /* 0x008600928d007988 */ /* 0x000fe80008000405 */
[----:B------:R0:W-:Y:S04]  /*2c20*/  STS.U16 [R141+UR5+0xa400], R147 ;  /* 0x00a400938d007988 */ /* 0x0001e80008000405 */
[----:B------:R1:W-:Y:S04]  /*2c30*/  STS.U16 [R140+UR5+0x8800], R15 ;  /* 0x0088000f8c007988 */ /* 0x0003e80008000405 */
[----:B------:R2:W-:Y:S01]  /*2c40*/  STS.U16 [R140+UR5+0x8a00], R17 ;  /* 0x008a00118c007988 */ /* 0x0005e20008000405 */
[----:B0-----:R-:W-:-:S02]  /*2c50*/  LOP3.LUT R141, R137, 0x50, RZ, 0x3c, !PT ;  /* 0x00000050898d7812 */ /* 0x001fc400078e3cff */
[----:B-1----:R-:W-:Y:S02]  /*2c60*/  LOP3.LUT R15, R137, 0x60, RZ, 0x3c, !PT ;  /* 0x00000060890f7812 */ /* 0x002fe400078e3cff */
[----:B------:R-:W-:Y:S01]  /*2c70*/  LOP3.LUT R143, R143, 0x10, R12, 0x78, !PT ;  /* 0x000000108f8f7812 */ /* 0x000fe200078e780c */
        /* <DEDUP_REMOVED lines=19> */
[----:B------:R-:W-:Y:S04]  /*2db0*/  STS.U16 [R145+UR5+0x9e00], R242 ;  /* 0x009e00f291007988 */ /* 0x000fe80008000405 */
[----:B------:R-:W-:Y:S04]  /*2dc0*/  STS.U16 [R145+UR5+0xbc00], R144 ;  /* 0x00bc009091007988 */ /* 0x000fe80008000405 */
[----:B------:R-:W-:Y:S01]  /*2dd0*/  STS.U16 [R145+UR5+0xbe00], R248 ;  /* 0x00be00f891007988 */ /* 0x000fe20008000405 */
[----:B------:R-:W-:Y:S01]  /*2de0*/  BAR.SYNC.DEFER_BLOCKING 0x0 ;  /* 0x0000000000007b1d */ /* 0x000fe20000010000 */
[----:B------:R-:W-:-:S05]  /*2df0*/  LOP3.LUT R12, R151, 0x10, RZ, 0xc0, !PT ;  /* 0x00000010970c7812 */ /* 0x000fca00078ec0ff */
[----:B------:R-:W-:-:S05]  /*2e00*/  IMAD R12, R12, 0x20, R143 ;  /* 0x000000200c0c7824 */ /* 0x000fca00078e028f */
[----:B--2---:R-:W-:Y:S01]  /*2e10*/  LOP3.LUT R17, R12, 0x20, RZ, 0x3c, !PT ;  /* 0x000000200c117812 */ /* 0x004fe200078e3cff */
[----:B------:R-:W-:Y:S04]  /*2e20*/  LDSM.16.MT88.4 R148, [R12+UR5] ;  /* 0x000000050c94783b */ /* 0x000fe80008004200 */
[----:B------:R-:W1:Y:S04]  /*2e30*/  LDSM.16.M88.4 R124, [R16+UR5+0x8000] ;  /* 0x00800005107c783b */ /* 0x000e680008000200 */
[----:B------:R-:W2:Y:S04]  /*2e40*/  LDSM.16.MT88.4 R140, [R17+UR5] ;  /* 0x00000005118c783b */ /* 0x000ea80008004200 */
[----:B------:R-:W3:Y:S04]  /*2e50*/  LDSM.16.MT88.4 R152, [R12+UR5+0x400] ;  /* 0x000400050c98783b */ /* 0x000ee80008004200 */
[----:B------:R-:W4:Y:S01]  /*2e60*/  LDSM.16.MT88.4 R136, [R17+UR5+0x400] ;  /* 0x000400051188783b */ /* 0x000f220008004200 */
[----:B0-----:R-:W-:-:S03]  /*2e70*/  LOP3.LUT R15, R16, 0x40, RZ, 0x3c, !PT ;  /* 0x00000040100f7812 */ /* 0x001fc600078e3cff */
[----:B------:R-:W-:Y:S04]  /*2e80*/  LDSM.16.MT88.4 R144, [R12+UR5+0x800] ;  /* 0x000800050c90783b */ /* 0x000fe80008004200 */
[----:B------:R-:W0:Y:S04]  /*2e90*/  LDSM.16.M88.4 R128, [R15+UR5+0x8000] ;  /* 0x008000050f80783b */ /* 0x000e280008000200 */
[----:B------:R-:W-:Y:S01]  /*2ea0*/  LDSM.16.MT88.4 R156, [R17+UR5+0x7000] ;  /* 0x00700005119c783b */ /* 0x000fe20008004200 */
[-C--:B-1----:R-:W-:Y:S06]  /*2eb0*/  HMMA.16816.F32 R148, R148, R124.reuse, RZ ;  /* 0x0000007c9494723c */ /* 0x082fec00000018ff */
[----:B--2---:R-:W-:-:S15]  /*2ec0*/  HMMA.16816.F32 R140, R140, R124, RZ ;  /* 0x0000007c8c8c723c */ /* 0x004fde00000018ff */
[----:B------:R-:W-:-:S03]  /*2ed0*/  NOP ;  /* 0x0000000000007918 */ /* 0x000fc60000000000 */
[-C--:B---3--:R-:W-:Y:S01]  /*2ee0*/  HMMA.16816.F32 R152, R152, R126.reuse, R148 ;  /* 0x0000007e9898723c */ /* 0x088fe20000001894 */
[----:B------:R-:W1:Y:S05]  /*2ef0*/  LDSM.16.MT88.4 R148, [R17+UR5+0x800] ;  /* 0x000800051194783b */ /* 0x000e6a0008004200 */
[----:B----4-:R-:W-:Y:S01]  /*2f00*/  HMMA.16816.F32 R124, R136, R126, R140 ;  /* 0x0000007e887c723c */ /* 0x010fe2000000188c */
[----:B------:R-:W2:Y:S04]  /*2f10*/  LDSM.16.MT88.4 R136, [R12+UR5+0xc00] ;  /* 0x000c00050c88783b */ /* 0x000ea80008004200 */
[----:B------:R-:W3:-:S13]  /*2f20*/  LDSM.16.MT88.4 R140, [R17+UR5+0xc00] ;  /* 0x000c0005118c783b */ /* 0x000eda0008004200 */
[-C--:B0-----:R-:W-:Y:S01]  /*2f30*/  HMMA.16816.F32 R144, R144, R128.reuse, R152 ;  /* 0x000000809090723c */ /* 0x081fe20000001898 */
[----:B------:R-:W-:Y:S05]  /*2f40*/  LDSM.16.MT88.4 R152, [R12+UR5+0x1000] ;  /* 0x001000050c98783b */ /* 0x000fea0008004200 */
[----:B-1----:R-:W-:Y:S01]  /*2f50*/  HMMA.16816.F32 R148, R148, R128, R124 ;  /* 0x000000809494723c */ /* 0x002fe2000000187c */
[----:B------:R-:W0:-:S15]  /*2f60*/  LDSM.16.M88.4 R124, [R16+UR5+0x8080] ;  /* 0x00808005107c783b */ /* 0x000e1e0008000200 */
[----:B------:R-:W-:-:S02]  /*2f70*/  NOP ;  /* 0x0000000000007918 */ /* 0x000fc40000000000 */
[-C--:B--2---:R-:W-:Y:S01]  /*2f80*/  HMMA.16816.F32 R136, R136, R130.reuse, R144 ;  /* 0x000000828888723c */ /* 0x084fe20000001890 */
[----:B------:R-:W1:Y:S05]  /*2f90*/  LDSM.16.MT88.4 R144, [R17+UR5+0x1000] ;  /* 0x001000051190783b */ /* 0x000e6a0008004200 */
[----:B---3--:R-:W-:Y:S01]  /*2fa0*/  HMMA.16816.F32 R128, R140, R130, R148 ;  /* 0x000000828c80723c */ /* 0x008fe20000001894 */
[----:B------:R-:W2:Y:S04]  /*2fb0*/  LDSM.16.MT88.4 R148, [R12+UR5+0x1400] ;  /* 0x001400050c94783b */ /* 0x000ea80008004200 */
[----:B------:R-:W-:-:S13]  /*2fc0*/  LDSM.16.MT88.4 R140, [R12+UR5+0x1800] ;  /* 0x001800050c8c783b */ /* 0x000fda0008004200 */
[-C--:B0-----:R-:W-:Y:S01]  /*2fd0*/  HMMA.16816.F32 R152, R152, R124.reuse, R136 ;  /* 0x0000007c9898723c */ /* 0x081fe20000001888 */
[----:B------:R-:W0:Y:S05]  /*2fe0*/  LDSM.16.MT88.4 R136, [R17+UR5+0x1400] ;  /* 0x001400051188783b */ /* 0x000e2a0008004200 */
[----:B-1----:R-:W-:Y:S01]  /*2ff0*/  HMMA.16816.F32 R144, R144, R124, R128 ;  /* 0x0000007c9090723c */ /* 0x002fe20000001880 */
[----:B------:R-:W1:-:S15]  /*3000*/  LDSM.16.M88.4 R128, [R15+UR5+0x8080] ;  /* 0x008080050f80783b */ /* 0x000e5e0008000200 */
[----:B------:R-:W-:-:S02]  /*3010*/  NOP ;  /* 0x0000000000007918 */ /* 0x000fc40000000000 */
[-C--:B--2---:R-:W-:Y:S01]  /*3020*/  HMMA.16816.F32 R148, R148, R126.reuse, R152 ;  /* 0x0000007e9494723c */ /* 0x084fe20000001898 */
[----:B------:R-:W2:Y:S05]  /*3030*/  LDSM.16.MT88.4 R152, [R17+UR5+0x1800] ;  /* 0x001800051198783b */ /* 0x000eaa0008004200 */
[----:B0-----:R-:W-:Y:S01]  /*3040*/  HMMA.16816.F32 R124, R136, R126, R144 ;  /* 0x0000007e887c723c */ /* 0x001fe20000001890 */
[----:B------:R-:W0:Y:S04]  /*3050*/  LDSM.16.MT88.4 R136, [R12+UR5+0x1c00] ;  /* 0x001c00050c88783b */ /* 0x000e280008004200 */
[----:B------:R-:W3:-:S13]  /*3060*/  LDSM.16.MT88.4 R144, [R17+UR5+0x1c00] ;  /* 0x001c00051190783b */ /* 0x000eda0008004200 */
[-C--:B-1----:R-:W-:Y:S01]  /*3070*/  HMMA.16816.F32 R140, R140, R128.reuse, R148 ;  /* 0x000000808c8c723c */ /* 0x082fe20000001894 */
[----:B------:R-:W-:Y:S05]  /*3080*/  LDSM.16.MT88.4 R148, [R12+UR5+0x2000] ;  /* 0x002000050c94783b */ /* 0x000fea0008004200 */
[----:B--2---:R-:W-:Y:S01]  /*3090*/  HMMA.16816.F32 R152, R152, R128, R124 ;  /* 0x000000809898723c */ /* 0x004fe2000000187c */
[----:B------:R-:W1:-:S15]  /*30a0*/  LDSM.16.M88.4 R124, [R16+UR5+0x8100] ;  /* 0x00810005107c783b */ /* 0x000e5e0008000200 */
[----:B------:R-:W-:-:S02]  /*30b0*/  NOP ;  /* 0x0000000000007918 */ /* 0x000fc40000000000 */
[-C--:B0-----:R-:W-:Y:S01]  /*30c0*/  HMMA.16816.F32 R136, R136, R130.reuse, R140 ;  /* 0x000000828888723c */ /* 0x081fe2000000188c */
[----:B------:R-:W0:Y:S05]  /*30d0*/  LDSM.16.MT88.4 R140, [R17+UR5+0x2000] ;  /* 0x00200005118c783b */ /* 0x000e2a0008004200 */
[----:B---3--:R-:W-:Y:S01]  /*30e0*/  HMMA.16816.F32 R128, R144, R130, R152 ;  /* 0x000000829080723c */ /* 0x008fe20000001898 */
[----:B------:R-:W2:Y:S04]  /*30f0*/  LDSM.16.MT88.4 R144, [R12+UR5+0x2400] ;  /* 0x002400050c90783b */ /* 0x000ea80008004200 */
[----:B------:R-:W-:-:S13]  /*3100*/  LDSM.16.MT88.4 R152, [R12+UR5+0x2800] ;  /* 0x002800050c98783b */ /* 0x000fda0008004200 */
[-C--:B-1----:R-:W-:Y:S01]  /*3110*/  HMMA.16816.F32 R148, R148, R124.reuse, R136 ;  /* 0x0000007c9494723c */ /* 0x082fe20000001888 */
[----:B------:R-:W1:Y:S05]  /*3120*/  LDSM.16.MT88.4 R136, [R17+UR5+0x2400] ;  /* 0x002400051188783b */ /* 0x000e6a0008004200 */
[----:B0-----:R-:W-:Y:S01]  /*3130*/  HMMA.16816.F32 R140, R140, R124, R128 ;  /* 0x0000007c8c8c723c */ /* 0x001fe20000001880 */
[----:B------:R-:W0:-:S15]  /*3140*/  LDSM.16.M88.4 R128, [R15+UR5+0x8100] ;  /* 0x008100050f80783b */ /* 0x000e1e0008000200 */
[----:B------:R-:W-:-:S02]  /*3150*/  NOP ;  /* 0x0000000000007918 */ /* 0x000fc40000000000 */
[-C--:B--2---:R-:W-:Y:S01]  /*3160*/  HMMA.16816.F32 R144, R144, R126.reuse, R148 ;  /* 0x0000007e9090723c */ /* 0x084fe20000001894 */
[----:B------:R-:W2:Y:S05]  /*3170*/  LDSM.16.MT88.4 R148, [R17+UR5+0x2800] ;  /* 0x002800051194783b */ /* 0x000eaa0008004200 */
[----:B-1----:R-:W-:Y:S01]  /*3180*/  HMMA.16816.F32 R124, R136, R126, R140 ;  /* 0x0000007e887c723c */ /* 0x002fe2000000188c */
[----:B------:R-:W1:Y:S04]  /*3190*/  LDSM.16.MT88.4 R136, [R12+UR5+0x2c00] ;  /* 0x002c00050c88783b */ /* 0x000e680008004200 */
[----:B------:R-:W3:-:S13]  /*31a0*/  LDSM.16.MT88.4 R140, [R17+UR5+0x2c00] ;  /* 0x002c0005118c783b */ /* 0x000eda0008004200 */
[-C--:B0-----:R-:W-:Y:S01]  /*31b0*/  HMMA.16816.F32 R152, R152, R128.reuse, R144 ;  /* 0x000000809898723c */ /* 0x081fe20000001890 */
[----:B------:R-:W-:Y:S05]  /*31c0*/  LDSM.16.M88.4 R144, [R16+UR5+0x8180] ;  /* 0x008180051090783b */ /* 0x000fea0008000200 */
[----:B--2---:R-:W-:Y:S01]  /*31d0*/  HMMA.16816.F32 R148, R148, R128, R124 ;  /* 0x000000809494723c */ /* 0x004fe2000000187c */
[----:B------:R-:W0:-:S15]  /*31e0*/  LDSM.16.MT88.4 R124, [R12+UR5+0x3000] ;  /* 0x003000050c7c783b */ /* 0x000e1e0008004200 */
[----:B------:R-:W-:-:S02]  /*31f0*/  NOP ;  /* 0x0000000000007918 */ /* 0x000fc40000000000 */
[-C--:B-1----:R-:W-:Y:S01]  /*3200*/  HMMA.16816.F32 R136, R136, R130.reuse, R152 ;  /* 0x000000828888723c */ /* 0x082fe20000001898 */
[----:B------:R-:W1:Y:S05]  /*3210*/  LDSM.16.MT88.4 R152, [R17+UR5+0x3000] ;  /* 0x003000051198783b */ /* 0x000e6a0008004200 */
[----:B---3--:R-:W-:Y:S01]  /*3220*/  HMMA.16816.F32 R128, R140, R130, R148 ;  /* 0x000000828c80723c */ /* 0x008fe20000001894 */
        /* <DEDUP_REMOVED lines=20> */
[----:B------:R-:W2:-:S15]  /*3370*/  LDSM.16.MT88.4 R128, [R12+UR5+0x4400] ;  /* 0x004400050c80783b */ /* 0x000e9e0008004200 */
[----:B------:R-:W-:-:S02]  /*3380*/  NOP ;  /* 0x0000000000007918 */ /* 0x000fc40000000000 */
[-C--:B0-----:R-:W-:Y:S01]  /*3390*/  HMMA.16816.F32 R140, R140, R124.reuse, R136 ;  /* 0x0000007c8c8c723c */ /* 0x081fe20000001888 */
[----:B------:R-:W0:Y:S05]  /*33a0*/  LDSM.16.MT88.4 R136, [R17+UR5+0x4400] ;  /* 0x004400051188783b */ /* 0x000e2a0008004200 */
[----:B-1----:R-:W-:Y:S01]  /*33b0*/  HMMA.16816.F32 R152, R148, R124, R144 ;  /* 0x0000007c9498723c */ /* 0x002fe20000001890 */
[----:B------:R-:W-:Y:S04]  /*33c0*/  LDSM.16.MT88.4 R144, [R12+UR5+0x4800] ;  /* 0x004800050c90783b */ /* 0x000fe80008004200 */
[----:B------:R-:W1:-:S13]  /*33d0*/  LDSM.16.M88.4 R148, [R15+UR5+0x8200] ;  /* 0x008200050f94783b */ /* 0x000e5a0008000200 */
[-C--:B--2---:R-:W-:Y:S01]  /*33e0*/  HMMA.16816.F32 R140, R128, R126.reuse, R140 ;  /* 0x0000007e808c723c */ /* 0x084fe2000000188c */
[----:B------:R-:W2:Y:S05]  /*33f0*/  LDSM.16.MT88.4 R128, [R17+UR5+0x4800] ;  /* 0x004800051180783b */ /* 0x000eaa0008004200 */
[----:B0-----:R-:W-:Y:S01]  /*3400*/  HMMA.16816.F32 R152, R136, R126, R152 ;  /* 0x0000007e8898723c */ /* 0x001fe20000001898 */
[----:B------:R-:W0:Y:S04]  /*3410*/  LDSM.16.MT88.4 R136, [R12+UR5+0x4c00] ;  /* 0x004c00050c88783b */ /* 0x000e280008004200 */
[----:B------:R-:W3:-:S13]  /*3420*/  LDSM.16.MT88.4 R124, [R17+UR5+0x4c00] ;  /* 0x004c0005117c783b */ /* 0x000eda0008004200 */
[-C--:B-1----:R-:W-:Y:S01]  /*3430*/  HMMA.16816.F32 R140, R144, R148.reuse, R140 ;  /* 0x00000094908c723c */ /* 0x082fe2000000188c */
[----:B------:R-:W-:Y:S05]  /*3440*/  LDSM.16.M88.4 R144, [R16+UR5+0x8280] ;  /* 0x008280051090783b */ /* 0x000fea0008000200 */
[----:B--2---:R-:W-:Y:S01]  /*3450*/  HMMA.16816.F32 R152, R128, R148, R152 ;  /* 0x000000948098723c */ /* 0x004fe20000001898 */
[----:B------:R-:W1:-:S15]  /*3460*/  LDSM.16.MT88.4 R128, [R12+UR5+0x5000] ;  /* 0x005000050c80783b */ /* 0x000e5e0008004200 */
[----:B------:R-:W-:-:S02]  /*3470*/  NOP ;  /* 0x0000000000007918 */ /* 0x000fc40000000000 */
[-C--:B0-----:R-:W-:Y:S01]  /*3480*/  HMMA.16816.F32 R140, R136, R150.reuse, R140 ;  /* 0x00000096888c723c */ /* 0x081fe2000000188c */
[----:B------:R-:W0:Y:S05]  /*3490*/  LDSM.16.MT88.4 R136, [R17+UR5+0x5000] ;  /* 0x005000051188783b */ /* 0x000e2a0008004200 */
[----:B---3--:R-:W-:Y:S01]  /*34a0*/  HMMA.16816.F32 R152, R124, R150, R152 ;  /* 0x000000967c98723c */ /* 0x008fe20000001898 */
[----:B------:R-:W2:Y:S04]  /*34b0*/  LDSM.16.MT88.4 R124, [R12+UR5+0x5400] ;  /* 0x005400050c7c783b */ /* 0x000ea80008004200 */
[----:B------:R-:W-:-:S13]  /*34c0*/  LDSM.16.M88.4 R148, [R15+UR5+0x8280] ;  /* 0x008280050f94783b */ /* 0x000fda0008000200 */
[-C--:B-1----:R-:W-:Y:S01]  /*34d0*/  HMMA.16816.F32 R140, R128, R144.reuse, R140 ;  /* 0x00000090808c723c */ /* 0x082fe2000000188c */
[----:B------:R-:W1:Y:S05]  /*34e0*/  LDSM.16.MT88.4 R128, [R17+UR5+0x5400] ;  /* 0x005400051180783b */ /* 0x000e6a0008004200 */
[----:B0-----:R-:W-:Y:S01]  /*34f0*/  HMMA.16816.F32 R136, R136, R144, R152 ;  /* 0x000000908888723c */ /* 0x001fe20000001898 */
[----:B------:R-:W0:-:S15]  /*3500*/  LDSM.16.MT88.4 R152, [R12+UR5+0x5800] ;  /* 0x005800050c98783b */ /* 0x000e1e0008004200 */
[----:B------:R-:W-:-:S02]  /*3510*/  NOP ;  /* 0x0000000000007918 */ /* 0x000fc40000000000 */
[-C--:B--2---:R-:W-:Y:S01]  /*3520*/  HMMA.16816.F32 R124, R124, R146.reuse, R140 ;  /* 0x000000927c7c723c */ /* 0x084fe2000000188c */
[----:B------:R-:W2:Y:S05]  /*3530*/  LDSM.16.MT88.4 R140, [R17+UR5+0x5800] ;  /* 0x00580005118c783b */ /* 0x000eaa0008004200 */
[----:B-1----:R-:W-:Y:S01]  /*3540*/  HMMA.16816.F32 R144, R128, R146, R136 ;  /* 0x000000928090723c */ /* 0x002fe20000001888 */
[----:B------:R-:W1:Y:S04]  /*3550*/  LDSM.16.MT88.4 R128, [R12+UR5+0x5c00] ;  /* 0x005c00050c80783b */ /* 0x000e680008004200 */
[----:B------:R-:W3:-:S13]  /*3560*/  LDSM.16.MT88.4 R136, [R17+UR5+0x5c00] ;  /* 0x005c00051188783b */ /* 0x000eda0008004200 */
[-C--:B0-----:R-:W-:Y:S06]  /*3570*/  HMMA.16816.F32 R124, R152, R148.reuse, R124 ;  /* 0x00000094987c723c */ /* 0x081fec000000187c */
[----:B--2---:R-:W-:Y:S01]  /*3580*/  HMMA.16816.F32 R152, R140, R148, R144 ;  /* 0x000000948c98723c */ /* 0x004fe20000001890 */
[----:B------:R-:W-:Y:S04]  /*3590*/  LDSM.16.MT88.4 R144, [R12+UR5+0x6000] ;  /* 0x006000050c90783b */ /* 0x000fe80008004200 */
[----:B------:R-:W0:-:S13]  /*35a0*/  LDSM.16.M88.4 R140, [R16+UR5+0x8300] ;  /* 0x00830005108c783b */ /* 0x000e1a0008000200 */
[-C--:B-1----:R-:W-:Y:S01]  /*35b0*/  HMMA.16816.F32 R124, R128, R150.reuse, R124 ;  /* 0x00000096807c723c */ /* 0x082fe2000000187c */
        /* <DEDUP_REMOVED lines=20> */
[----:B------:R-:W-:Y:S05]  /*3700*/  LDSM.16.M88.4 R140, [R15+UR5+0x8380] ;  /* 0x008380050f8c783b */ /* 0x000fea0008000200 */
[----:B---3--:R-:W-:Y:S01]  /*3710*/  HMMA.16816.F32 R144, R124, R138, R144 ;  /* 0x0000008a7c90723c */ /* 0x008fe20000001890 */
[----:B------:R-:W0:Y:S04]  /*3720*/  LDSM.16.MT88.4 R136, [R12+UR5+0x7400] ;  /* 0x007400050c88783b */ /* 0x000e280008004200 */
[----:B------:R-:W2:-:S13]  /*3730*/  LDSM.16.MT88.4 R124, [R17+UR5+0x7400] ;  /* 0x00740005117c783b */ /* 0x000e9a0008004200 */
[-C--:B-1----:R-:W-:Y:S01]  /*3740*/  HMMA.16816.F32 R128, R152, R148.reuse, R128 ;  /* 0x000000949880723c */ /* 0x082fe20000001880 */
[----:B------:R-:W1:Y:S05]  /*3750*/  LDSM.16.MT88.4 R152, [R12+UR5+0x7800] ;  /* 0x007800050c98783b */ /* 0x000e6a0008004200 */
[----:B------:R-:W-:Y:S01]  /*3760*/  HMMA.16816.F32 R144, R156, R148, R144 ;  /* 0x000000949c90723c */ /* 0x000fe20000001890 */
[----:B------:R-:W3:-:S15]  /*3770*/  LDSM.16.MT88.4 R156, [R17+UR5+0x7800] ;  /* 0x00780005119c783b */ /* 0x000ede0008004200 */
[----:B------:R-:W-:-:S02]  /*3780*/  NOP ;  /* 0x0000000000007918 */ /* 0x000fc40000000000 */
[-C--:B0-----:R-:W-:Y:S01]  /*3790*/  HMMA.16816.F32 R128, R136, R150.reuse, R128 ;  /* 0x000000968880723c */ /* 0x081fe20000001880 */
[----:B------:R-:W0:Y:S05]  /*37a0*/  LDSM.16.MT88.4 R136, [R12+UR5+0x7c00] ;  /* 0x007c00050c88783b */ /* 0x000e2a0008004200 */
[----:B--2---:R-:W-:Y:S01]  /*37b0*/  HMMA.16816.F32 R124, R124, R150, R144 ;  /* 0x000000967c7c723c */ /* 0x004fe20000001890 */
[----:B------:R-:W2:-:S15]  /*37c0*/  LDSM.16.MT88.4 R144, [R17+UR5+0x7c00] ;  /* 0x007c00051190783b */ /* 0x000e9e0008004200 */
[----:B------:R-:W-:-:S02]  /*37d0*/  NOP ;  /* 0x0000000000007918 */ /* 0x000fc40000000000 */
[-C--:B-1----:R-:W-:Y:S06]  /*37e0*/  HMMA.16816.F32 R128, R152, R140.reuse, R128 ;  /* 0x0000008c9880723c */ /* 0x082fec0000001880 */
[----:B---3--:R-:W-:-:S15]  /*37f0*/  HMMA.16816.F32 R124, R156, R140, R124 ;  /* 0x0000008c9c7c723c */ /* 0x008fde000000187c */
[----:B------:R-:W-:-:S03]  /*3800*/  NOP ;  /* 0x0000000000007918 */ /* 0x000fc60000000000 */
[-C--:B0-----:R-:W-:Y:S06]  /*3810*/  HMMA.16816.F32 R128, R136, R142.reuse, R128 ;  /* 0x0000008e8880723c */ /* 0x081fec0000001880 */
[----:B--2---:R-:W-:-:S15]  /*3820*/  HMMA.16816.F32 R124, R144, R142, R124 ;  /* 0x0000008e907c723c */ /* 0x004fde000000187c */
[----:B------:R-:W-:-:S03]  /*3830*/  NOP ;  /* 0x0000000000007918 */ /* 0x000fc60000000000 */
[----:B------:R-:W-:Y:S01]  /*3840*/  FMUL R15, R128, UR11 ;  /* 0x0000000b800f7c20 */ /* 0x000fe20008400000 */
[----:B------:R-:W-:Y:S01]  /*3850*/  FMUL R16, R129, UR11 ;  /* 0x0000000b81107c20 */ /* 0x000fe20008400000 */
[----:B------:R-:W-:Y:S01]  /*3860*/  FMUL R136, R130, UR11 ;  /* 0x0000000b82887c20 */ /* 0x000fe20008400000 */
[----:B------:R-:W-:-:S03]  /*3870*/  FMUL R137, R131, UR11 ;  /* 0x0000000b83897c20 */ /* 0x000fc60008400000 */
[----:B------:R-:W-:Y:S01]  /*3880*/  FMUL R138, R124, UR11 ;  /* 0x0000000b7c8a7c20 */ /* 0x000fe20008400000 */
[----:B------:R-:W-:Y:S01]  /*3890*/  FMUL R139, R125, UR11 ;  /* 0x0000000b7d8b7c20 */ /* 0x000fe20008400000 */
[----:B------:R-:W-:Y:S01]  /*38a0*/  FMUL R12, R126, UR11 ;  /* 0x0000000b7e0c7c20 */ /* 0x000fe20008400000 */
[----:B------:R-:W-:Y:S01]  /*38b0*/  FMUL R17, R127, UR11 ;  /* 0x0000000b7f117c20 */ /* 0x000fe20008400000 */
[----:B------:R-:W-:Y:S02]  /*38c0*/  FMNMX R15, R15, R16, !PT ;  /* 0x000000100f0f7209 */ /* 0x000fe40007800000 */
[----:B------:R-:W-:Y:S02]  /*38d0*/  FMNMX R136, R136, R137, !PT ;  /* 0x0000008988887209 */ /* 0x000fe40007800000 */
[----:B------:R-:W-:Y:S02]  /*38e0*/  FMNMX R138, R138, R139, !PT ;  /* 0x0000008b8a8a7209 */ /* 0x000fe40007800000 */
[----:B------:R-:W-:Y:S01]  /*38f0*/  FMNMX R12, R12, R17, !PT ;  /* 0x000000110c0c7209 */ /* 0x000fe20007800000 */
[----:B------:R-:W0:Y:S04]  /*3900*/  SHFL.BFLY PT, R16, R15, 0x2, 0x1f ;  /* 0x0c401f000f107f89 */ /* 0x000e2800000e0000 */
[----:B------:R-:W1:Y:S04]  /*3910*/  SHFL.BFLY PT, R17, R136, 0x2, 0x1f ;  /* 0x0c401f0088117f89 */ /* 0x000e6800000e0000 */
[----:B------:R-:W2:Y:S04]  /*3920*/  SHFL.BFLY PT, R137, R138, 0x2, 0x1f ;  /* 0x0c401f008a897f89 */ /* 0x000ea800000e0000 */
[----:B------:R-:W3:Y:S01]  /*3930*/  SHFL.BFLY PT, R143, R12, 0x2, 0x1f ;  /* 0x0c401f000c8f7f89 */ /* 0x000ee200000e0000 */
[----:B------:R-:W4:Y:S01]  /*3940*/  S2R R154, SR_TID.X ;  /* 0x00000000009a7919 */ /* 0x000f220000002100 */
[----:B0-----:R-:W-:-:S02]  /*3950*/  FMNMX R16, R15, R16, !PT ;  /* 0x000000100f107209 */ /* 0x001fc40007800000 */
[----:B-1----:R-:W-:Y:S02]  /*3960*/  FMNMX R139, R136, R17, !PT ;  /* 0x00000011888b7209 */ /* 0x002fe40007800000 */
[----:B--2---:R-:W-:Y:S02]  /*3970*/  FMNMX R141, R138, R137, !PT ;  /* 0x000000898a8d7209 */ /* 0x004fe40007800000 */
[----:B---3--:R-:W-:Y:S01]  /*3980*/  FMNMX R143, R12, R143, !PT ;  /* 0x0000008f0c8f7209 */ /* 0x008fe20007800000 */
[----:B------:R-:W0:Y:S04]  /*3990*/  SHFL.BFLY PT, R17, R16, 0x1, 0x1f ;  /* 0x0c201f0010117f89 */ /* 0x000e2800000e0000 */
[----:B------:R-:W1:Y:S04]  /*39a0*/  SHFL.BFLY PT, R140, R139, 0x1, 0x1f ;  /* 0x0c201f008b8c7f89 */ /* 0x000e6800000e0000 */
[----:B------:R-:W2:Y:S04]  /*39b0*/  SHFL.BFLY PT, R142, R141, 0x1, 0x1f ;  /* 0x0c201f008d8e7f89 */ /* 0x000ea800000e0000 */
[----:B------:R-:W3:Y:S01]  /*39c0*/  SHFL.BFLY PT, R138, R143, 0x1, 0x1f ;  /* 0x0c201f008f8a7f89 */ /* 0x000ee200000e0000 */
[----:B----4-:R-:W-:Y:S01]  /*39d0*/  SHF.L.U32 R157, R154, 0x1, RZ ;  /* 0x000000019a9d7819 */ /* 0x010fe200000006ff */
[----:B------:R-:W-:Y:S01]  /*39e0*/  UMOV UR5, 0x400 ;  /* 0x0000040000057882 */ /* 0x000fe20000000000 */
[----:B------:R-:W-:Y:S01]  /*39f0*/  SHF.R.U32.HI R12, RZ, 0x3, R154 ;  /* 0x00000003ff0c7819 */ /* 0x000fe2000001169a */
[----:B------:R-:W-:Y:S01]  /*3a00*/  ULEA UR5, UR7, UR5, 0x18 ;  /* 0x0000000507057291 */ /* 0x000fe2000f8ec03f */
[----:B------:R-:W-:Y:S01]  /*3a10*/  LOP3.LUT R137, R157, 0x38, RZ, 0xc0, !PT ;  /* 0x000000389d897812 */ /* 0x000fe200078ec0ff */
[----:B------:R-:W-:Y:S01]  /*3a20*/  BAR.SYNC.DEFER_BLOCKING 0x0 ;  /* 0x0000000000007b1d */ /* 0x000fe20000010000 */
[----:B------:R-:W-:-:S03]  /*3a30*/  LOP3.LUT R15, R12, 0x4, RZ, 0xc0, !PT ;  /* 0x000000040c0f7812 */ /* 0x000fc600078ec0ff */
[----:B------:R-:W-:Y:S01]  /*3a40*/  VIADD R136, R137, UR5 ;  /* 0x0000000589887c36 */ /* 0x000fe20008000000 */
[----:B0-----:R-:W-:-:S03]  /*3a50*/  FMNMX R17, R16, R17, !PT ;  /* 0x0000001110117209 */ /* 0x001fc60007800000 */
[----:B------:R-:W-:Y:S01]  /*3a60*/  IMAD.IADD R136, R136, 0x1, R15 ;  /* 0x0000000188887824 */ /* 0x000fe200078e020f */
[----:B-1----:R-:W-:Y:S02]  /*3a70*/  FMNMX R139, R139, R140, !PT ;  /* 0x0000008c8b8b7209 */ /* 0x002fe40007800000 */
[----:B--2---:R-:W-:Y:S02]  /*3a80*/  FMNMX R141, R141, R142, !PT ;  /* 0x0000008e8d8d7209 */ /* 0x004fe40007800000 */
[----:B---3--:R-:W-:Y:S01]  /*3a90*/  FMNMX R143, R143, R138, !PT ;  /* 0x0000008a8f8f7209 */ /* 0x008fe20007800000 */
[----:B------:R-:W-:Y:S04]  /*3aa0*/  @P0 STS [R136+0x8000], R17 ;  /* 0x0080001188000388 */ /* 0x000fe80000000800 */
[----:B------:R-:W-:Y:S04]  /*3ab0*/  @P0 STS [R136+0x8040], R139 ;  /* 0x0080408b88000388 */ /* 0x000fe80000000800 */
[----:B------:R-:W-:Y:S04]  /*3ac0*/  @P0 STS [R136+0x8080], R141 ;  /* 0x0080808d88000388 */ /* 0x000fe80000000800 */
[----:B------:R-:W-:Y:S01]  /*3ad0*/  @P0 STS [R136+0x80c0], R143 ;  /* 0x0080c08f88000388 */ /* 0x000fe20000000800 */
[----:B------:R-:W-:-:S04]  /*3ae0*/  LOP3.LUT R142, R154, 0xff, RZ, 0xc0, !PT ;  /* 0x000000ff9a8e7812 */ /* 0x000fc800078ec0ff */
[----:B------:R-:W-:Y:S01]  /*3af0*/  LEA R142, R142, UR5, 0x2 ;  /* 0x000000058e8e7c11 */ /* 0x000fe2000f8e10ff */
[----:B------:R-:W-:Y:S06]  /*3b00*/  BAR.SYNC.DEFER_BLOCKING 0x0 ;  /* 0x0000000000007b1d */ /* 0x000fec0000010000 */
[----:B------:R-:W0:Y:S04]  /*3b10*/  @!P2 LDS R8, [R142+0x8000] ;  /* 0x008000008e08a984 */ /* 0x000e280000000800 */
[----:B0-----:R-:W0:Y:S02]  /*3b20*/  SHFL.BFLY PT, R15, R8, 0x1, 0x1f ;  /* 0x0c201f00080f7f89 */ /* 0x001e2400000e0000 */
[----:B0-----:R-:W-:-:S05]  /*3b30*/  FMNMX R15, R8, R15, !PT ;  /* 0x0000000f080f7209 */ /* 0x001fca0007800000 */
[----:B------:R-:W-:Y:S01]  /*3b40*/  @P1 STS [R142+0x8000], R15 ;  /* 0x0080000f8e001388 */ /* 0x000fe20000000800 */
[----:B------:R-:W-:Y:S06]  /*3b50*/  BAR.SYNC.DEFER_BLOCKING 0x0 ;  /* 0x0000000000007b1d */ /* 0x000fec0000010000 */
[----:B------:R-:W0:Y:S04]  /*3b60*/  LDS R152, [R137+UR5+0x8080] ;  /* 0x0080800589987984 */ /* 0x000e280008000800 */
[----:B------:R-:W1:Y:S04]  /*3b70*/  LDS R17, [R137+UR5+0x8000] ;  /* 0x0080000589117984 */ /* 0x000e680008000800 */
[----:B------:R-:W2:Y:S04]  /*3b80*/  LDS R16, [R137+UR5+0x8040] ;  /* 0x0080400589107984 */ /* 0x000ea80008000800 */
[----:B------:R-:W3:Y:S01]  /*3b90*/  LDS R153, [R137+UR5+0x80c0] ;  /* 0x0080c00589997984 */ /* 0x000ee20008000800 */
[----:B0-----:R-:W-:-:S02]  /*3ba0*/  FMNMX R152, R152, R11, !PT ;  /* 0x0000000b98987209 */ /* 0x001fc40007800000 */
[----:B-1----:R-:W-:Y:S02]  /*3bb0*/  FMNMX R17, R17, R14, !PT ;  /* 0x0000000e11117209 */ /* 0x002fe40007800000 */
[----:B--2---:R-:W-:Y:S02]  /*3bc0*/  FMNMX R16, R16, R13, !PT ;  /* 0x0000000d10107209 */ /* 0x004fe40007800000 */
[----:B---3--:R-:W-:Y:S01]  /*3bd0*/  FMNMX R153, R153, R10, !PT ;  /* 0x0000000a99997209 */ /* 0x008fe20007800000 */
[----:B------:R-:W-:Y:S01]  /*3be0*/  FFMA R124, R124, UR11, -R152 ;  /* 0x0000000b7c7c7c23 */ /* 0x000fe20008000898 */
[----:B------:R-:W-:Y:S01]  /*3bf0*/  FFMA R129, R129, UR11, -R17 ;  /* 0x0000000b81817c23 */ /* 0x000fe20008000811 */
[----:B------:R-:W-:Y:S01]  /*3c00*/  FFMA R131, R131, UR11, -R16 ;  /* 0x0000000b83837c23 */ /* 0x000fe20008000810 */
[----:B------:R-:W-:Y:S01]  /*3c10*/  FFMA R125, R125, UR11, -R152 ;  /* 0x0000000b7d7d7c23 */ /* 0x000fe20008000898 */
[----:B------:R-:W-:Y:S01]  /*3c20*/  FFMA R126, R126, UR11, -R153 ;  /* 0x0000000b7e7e7c23 */ /* 0x000fe20008000899 */
[----:B------:R-:W-:Y:S01]  /*3c30*/  FFMA R128, R128, UR11, -R17 ;  /* 0x0000000b80807c23 */ /* 0x000fe20008000811 */
[----:B------:R-:W-:Y:S01]  /*3c40*/  FFMA R130, R130, UR11, -R16 ;  /* 0x0000000b82827c23 */ /* 0x000fe20008000810 */
[----:B------:R-:W-:Y:S01]  /*3c50*/  FFMA R127, R127, UR11, -R153 ;  /* 0x0000000b7f7f7c23 */ /* 0x000fe20008000899 */
[----:B------:R-:W-:Y:S01]  /*3c60*/  FMUL R150, R124, 1.4426950216293334961 ;  /* 0x3fb8aa3b7c967820 */ /* 0x000fe20000400000 */
[----:B------:R-:W-:Y:S01]  /*3c70*/  FMUL R15, R129, 1.4426950216293334961 ;  /* 0x3fb8aa3b810f7820 */ /* 0x000fe20000400000 */
[----:B------:R-:W-:Y:S01]  /*3c80*/  FMUL R12, R131, 1.4426950216293334961 ;  /* 0x3fb8aa3b830c7820 */ /* 0x000fe20000400000 */
[----:B------:R-:W-:Y:S01]  /*3c90*/  FMUL R125, R125, 1.4426950216293334961 ;  /* 0x3fb8aa3b7d7d7820 */ /* 0x000fe20000400000 */
[----:B------:R-:W-:Y:S01]  /*3ca0*/  FMUL R124, R126, 1.4426950216293334961 ;  /* 0x3fb8aa3b7e7c7820 */ /* 0x000fe20000400000 */
[----:B------:R-:W-:Y:S01]  /*3cb0*/  FMUL R128, R128, 1.4426950216293334961 ;  /* 0x3fb8aa3b80807820 */ /* 0x000fe20000400000 */
[----:B------:R-:W-:Y:S01]  /*3cc0*/  FMUL R130, R130, 1.4426950216293334961 ;  /* 0x3fb8aa3b82827820 */ /* 0x000fe20000400000 */
[----:B------:R-:W-:Y:S01]  /*3cd0*/  FMUL R127, R127, 1.4426950216293334961 ;  /* 0x3fb8aa3b7f7f7820 */ /* 0x000fe20000400000 */
[----:B------:R-:W-:Y:S08]  /*3ce0*/  MUFU.EX2 R15, R15 ;  /* 0x0000000f000f7308 */ /* 0x000ff00000000800 */
[----:B------:R-:W0:Y:S08]  /*3cf0*/  MUFU.EX2 R148, R128 ;  /* 0x0000008000947308 */ /* 0x000e300000000800 */
[----:B------:R-:W-:Y:S08]  /*3d00*/  MUFU.EX2 R149, R130 ;  /* 0x0000008200957308 */ /* 0x000ff00000000800 */
[----:B------:R-:W1:Y:S08]  /*3d10*/  MUFU.EX2 R12, R12 ;  /* 0x0000000c000c7308 */ /* 0x000e700000000800 */
[----:B------:R-:W-:Y:S08]  /*3d20*/  MUFU.EX2 R150, R150 ;  /* 0x0000009600967308 */ /* 0x000ff00000000800 */
[----:B------:R-:W2:Y:S08]  /*3d30*/  MUFU.EX2 R125, R125 ;  /* 0x0000007d007d7308 */ /* 0x000eb00000000800 */
[----:B------:R-:W-:Y:S08]  /*3d40*/  MUFU.EX2 R124, R124 ;  /* 0x0000007c007c7308 */ /* 0x000ff00000000800 */
[----:B------:R-:W3:Y:S01]  /*3d50*/  MUFU.EX2 R151, R127 ;  /* 0x0000007f00977308 */ /* 0x000ee20000000800 */
[----:B0-----:R-:W-:Y:S01]  /*3d60*/  FADD R126, R148, R15 ;  /* 0x0000000f947e7221 */ /* 0x001fe20000000000 */
[----:B-1----:R-:W-:Y:S01]  /*3d70*/  FADD R128, R149, R12 ;  /* 0x0000000c95807221 */ /* 0x002fe20000000000 */
[----:B--2---:R-:W-:-:S03]  /*3d80*/  FADD R129, R150, R125 ;  /* 0x0000007d96817221 */ /* 0x004fc60000000000 */
[----:B------:R-:W0:Y:S04]  /*3d90*/  SHFL.BFLY PT, R131, R126, 0x2, 0x1f ;  /* 0x0c401f007e837f89 */ /* 0x000e2800000e0000 */
[----:B------:R-:W1:Y:S01]  /*3da0*/  SHFL.BFLY PT, R139, R128, 0x2, 0x1f ;  /* 0x0c401f00808b7f89 */ /* 0x000e6200000e0000 */
[----:B---3--:R-:W-:-:S03]  /*3db0*/  FADD R130, R124, R151 ;  /* 0x000000977c827221 */ /* 0x008fc60000000000 */
[----:B------:R-:W2:Y:S04]  /*3dc0*/  SHFL.BFLY PT, R138, R129, 0x2, 0x1f ;  /* 0x0c401f00818a7f89 */ /* 0x000ea800000e0000 */
[----:B------:R-:W3:Y:S01]  /*3dd0*/  SHFL.BFLY PT, R141, R130, 0x2, 0x1f ;  /* 0x0c401f00828d7f89 */ /* 0x000ee200000e0000 */
[----:B0-----:R-:W-:Y:S01]  /*3de0*/  FADD R131, R126, R131 ;  /* 0x000000837e837221 */ /* 0x001fe20000000000 */
[----:B-1----:R-:W-:Y:S01]  /*3df0*/  FADD R139, R128, R139 ;  /* 0x0000008b808b7221 */ /* 0x002fe20000000000 */
[----:B--2---:R-:W-:Y:S01]  /*3e00*/  FADD R127, R129, R138 ;  /* 0x0000008a817f7221 */ /* 0x004fe20000000000 */
[----:B---3--:R-:W-:Y:S02]  /*3e10*/  FADD R141, R130, R141 ;  /* 0x0000008d828d7221 */ /* 0x008fe40000000000 */
[----:B------:R-:W0:Y:S04]  /*3e20*/  SHFL.BFLY PT, R138, R131, 0x1, 0x1f ;  /* 0x0c201f00838a7f89 */ /* 0x000e2800000e0000 */
[----:B------:R-:W1:Y:S04]  /*3e30*/  SHFL.BFLY PT, R140, R139, 0x1, 0x1f ;  /* 0x0c201f008b8c7f89 */ /* 0x000e6800000e0000 */
[----:B------:R-:W2:Y:S04]  /*3e40*/  SHFL.BFLY PT, R144, R127, 0x1, 0x1f ;  /* 0x0c201f007f907f89 */ /* 0x000ea800000e0000 */
[----:B------:R-:W3:Y:S01]  /*3e50*/  SHFL.BFLY PT, R126, R141, 0x1, 0x1f ;  /* 0x0c201f008d7e7f89 */ /* 0x000ee200000e0000 */
[----:B0-----:R-:W-:Y:S01]  /*3e60*/  FADD R143, R131, R138 ;  /* 0x0000008a838f7221 */ /* 0x001fe20000000000 */
[----:B------:R-:W-:Y:S01]  /*3e70*/  BAR.SYNC.DEFER_BLOCKING 0x0 ;  /* 0x0000000000007b1d */ /* 0x000fe20000010000 */
[----:B-1----:R-:W-:Y:S01]  /*3e80*/  FADD R129, R139, R140 ;  /* 0x0000008c8b817221 */ /* 0x002fe20000000000 */
[----:B--2---:R-:W-:Y:S01]  /*3e90*/  FADD R145, R127, R144 ;  /* 0x000000907f917221 */ /* 0x004fe20000000000 */
[----:B---3--:R-:W-:-:S03]  /*3ea0*/  FADD R147, R141, R126 ;  /* 0x0000007e8d937221 */ /* 0x008fc60000000000 */
[----:B------:R-:W-:Y:S04]  /*3eb0*/  @P0 STS [R136+0x8000], R143 ;  /* 0x0080008f88000388 */ /* 0x000fe80000000800 */
[----:B------:R-:W-:Y:S04]  /*3ec0*/  @P0 STS [R136+0x8040], R129 ;  /* 0x0080408188000388 */ /* 0x000fe80000000800 */
[----:B------:R-:W-:Y:S04]  /*3ed0*/  @P0 STS [R136+0x8080], R145 ;  /* 0x0080809188000388 */ /* 0x000fe80000000800 */
[----:B------:R-:W-:Y:S01]  /*3ee0*/  @P0 STS [R136+0x80c0], R147 ;  /* 0x0080c09388000388 */ /* 0x000fe20000000800 */
[----:B------:R-:W-:Y:S06]  /*3ef0*/  BAR.SYNC.DEFER_BLOCKING 0x0 ;  /* 0x0000000000007b1d */ /* 0x000fec0000010000 */
[----:B------:R-:W0:Y:S01]  /*3f00*/  @!P2 LDS R9, [R142+0x8000] ;  /* 0x008000008e09a984 */ /* 0x000e220000000800 */
[----:B------:R-:W-:-:S02]  /*3f10*/  SHF.R.S32.HI R130, RZ, 0x2, R154 ;  /* 0x00000002ff827819 */ /* 0x000fc4000001149a */
[C---:B------:R-:W-:Y:S01]  /*3f20*/  LOP3.LUT R128, R154.reuse, 0x10, RZ, 0xc0, !PT ;  /* 0x000000109a807812 */ /* 0x040fe200078ec0ff */
[----:B0-----:R-:W0:Y:S01]  /*3f30*/  SHFL.BFLY PT, R126, R9, 0x1, 0x1f ;  /* 0x0c201f00097e7f89 */ /* 0x001e2200000e0000 */
[----:B------:R-:W-:Y:S02]  /*3f40*/  SHF.L.U32 R127, R154, 0x5, RZ ;  /* 0x000000059a7f7819 */ /* 0x000fe400000006ff */
[----:B------:R-:W-:Y:S02]  /*3f50*/  SGXT R129, R130, 0x1 ;  /* 0x000000018281781a */ /* 0x000fe40000000200 */
[----:B------:R-:W-:Y:S01]  /*3f60*/  LEA R131, R128, UR5, 0x7 ;  /* 0x0000000580837c11 */ /* 0x000fe2000f8e38ff */
[----:B0-----:R-:W-:-:S05]  /*3f70*/  FADD R143, R9, R126 ;  /* 0x0000007e098f7221 */ /* 0x001fca0000000000 */
[----:B------:R-:W-:Y:S01]  /*3f80*/  @P1 STS [R142+0x8000], R143 ;  /* 0x0080008f8e001388 */ /* 0x000fe20000000800 */
[----:B------:R-:W-:Y:S02]  /*3f90*/  LOP3.LUT R128, R127, 0x60, RZ, 0xc0, !PT ;  /* 0x000000607f807812 */ /* 0x000fe400078ec0ff */
[----:B------:R-:W-:Y:S02]  /*3fa0*/  LOP3.LUT R130, R129, 0x90, RZ, 0xc0, !PT ;  /* 0x0000009081827812 */ /* 0x000fe400078ec0ff */
[----:B------:R-:W-:Y:S01]  /*3fb0*/  LOP3.LUT R156, R127, 0x360, RZ, 0xc0, !PT ;  /* 0x000003607f9c7812 */ /* 0x000fe200078ec0ff */
[----:B------:R-:W-:Y:S01]  /*3fc0*/  IMAD.IADD R131, R128, 0x1, R131 ;  /* 0x0000000180837824 */ /* 0x000fe200078e0283 */
[----:B------:R-:W-:Y:S01]  /*3fd0*/  LOP3.LUT R129, R130, 0x160, R127, 0xf8, !PT ;  /* 0x0000016082817812 */ /* 0x000fe200078ef87f */
[----:B------:R-:W-:Y:S01]  /*3fe0*/  IMAD.WIDE R126, R6, 0x2, R170 ;  /* 0x00000002067e7825 */ /* 0x000fe200078e02aa */
[----:B------:R-:W-:Y:S01]  /*3ff0*/  BAR.SYNC.DEFER_BLOCKING 0x0 ;  /* 0x0000000000007b1d */ /* 0x000fe20000010000 */
[----:B------:R-:W-:-:S02]  /*4000*/  LOP3.LUT R128, R154, 0xe0, RZ, 0xc0, !PT ;  /* 0x000000e09a807812 */ /* 0x000fc400078ec0ff */
[----:B------:R-:W-:-:S03]  /*4010*/  LOP3.LUT R138, R154, 0x20, RZ, 0xc0, !PT ;  /* 0x000000209a8a7812 */ /* 0x000fc600078ec0ff */
[----:B------:R-:W-:Y:S01]  /*4020*/  IMAD R128, R128, 0x8, R131 ;  /* 0x0000000880807824 */ /* 0x000fe200078e0283 */
[----:B------:R-:W-:-:S04]  /*4030*/  SHF.R.U32.HI R131, RZ, 0x1, R138 ;  /* 0x00000001ff837819 */ /* 0x000fc8000001168a */
[----:B------:R-:W-:Y:S01]  /*4040*/  LOP3.LUT R145, R130, R131, RZ, 0x3c, !PT ;  /* 0x0000008382917212 */ /* 0x000fe200078e3cff */
[----:B------:R0:W2:Y:S04]  /*4050*/  LDG.E.U16 R126, desc[UR8][R126.64] ;  /* 0x000000087e7e7981 */ /* 0x0000a8000c1e1500 */
[----:B------:R-:W1:Y:S01]  /*4060*/  LDS R131, [R137+UR5+0x8000] ;  /* 0x0080000589837984 */ /* 0x000e620008000800 */
[----:B0-----:R-:W-:-:S03]  /*4070*/  FADD R127, -R16, R13 ;  /* 0x0000000d107f7221 */ /* 0x001fc60000000100 */
[----:B------:R-:W-:Y:S01]  /*4080*/  LDS R13, [R137+UR5+0x8040] ;  /* 0x00804005890d7984 */ /* 0x000fe20008000800 */
[----:B------:R-:W-:Y:S01]  /*4090*/  FMUL R158, R127, 1.4426950216293334961 ;  /* 0x3fb8aa3b7f9e7820 */ /* 0x000fe20000400000 */
[----:B------:R-:W-:Y:S02]  /*40a0*/  FADD R127, -R152, R11 ;  /* 0x0000000b987f7221 */ /* 0x000fe40000000100 */
[----:B------:R-:W0:Y:S04]  /*40b0*/  LDS R11, [R137+UR5+0x8080] ;  /* 0x00808005890b7984 */ /* 0x000e280008000800 */
[----:B------:R-:W3:Y:S01]  /*40c0*/  LDS R137, [R137+UR5+0x80c0] ;  /* 0x0080c00589897984 */ /* 0x000ee20008000800 */
[----:B------:R-:W-:Y:S01]  /*40d0*/  FADD R14, -R17, R14 ;  /* 0x0000000e110e7221 */ /* 0x000fe20000000100 */
[----:B------:R-:W-:-:S03]  /*40e0*/  FADD R10, -R153, R10 ;  /* 0x0000000a990a7221 */ /* 0x000fc60000000100 */
[----:B------:R-:W-:Y:S01]  /*40f0*/  FMUL R242, R14, 1.4426950216293334961 ;  /* 0x3fb8aa3b0ef27820 */ /* 0x000fe20000400000 */
[----:B------:R-:W-:Y:S01]  /*4100*/  FMUL R10, R10, 1.4426950216293334961 ;  /* 0x3fb8aa3b0a0a7820 */ /* 0x000fe20000400000 */
[----:B------:R-:W-:-:S04]  /*4110*/  FMUL R127, R127, 1.4426950216293334961 ;  /* 0x3fb8aa3b7f7f7820 */ /* 0x000fc80000400000 */
[----:B------:R-:W1:Y:S08]  /*4120*/  MUFU.EX2 R242, R242 ;  /* 0x000000f200f27308 */ /* 0x000e700000000800 */
[----:B------:R-:W0:Y:S08]  /*4130*/  MUFU.EX2 R246, R127 ;  /* 0x0000007f00f67308 */ /* 0x000e300000000800 */
[----:B------:R-:W4:Y:S01]  /*4140*/  MUFU.EX2 R10, R10 ;  /* 0x0000000a000a7308 */ /* 0x000f220000000800 */
[C---:B-1----:R-:W-:Y:S01]  /*4150*/  FFMA R5, R242.reuse, R5, R131 ;  /* 0x00000005f2057223 */ /* 0x042fe20000000083 */
[C---:B------:R-:W-:Y:S01]  /*4160*/  FMUL R120, R242.reuse, R120 ;  /* 0x00000078f2787220 */ /* 0x040fe20000400000 */
[----:B------:R-:W-:-:S05]  /*4170*/  FMUL R121, R242, R121 ;  /* 0x00000079f2797220 */ /* 0x000fca0000400000 */
[----:B------:R-:W1:Y:S01]  /*4180*/  MUFU.EX2 R158, R158 ;  /* 0x0000009e009e7308 */ /* 0x000e620000000800 */
[C---:B------:R-:W-:Y:S01]  /*4190*/  FMUL R116, R242.reuse, R116 ;  /* 0x00000074f2747220 */ /* 0x040fe20000400000 */
        /* <DEDUP_REMOVED lines=12> */
[----:B------:R-:W-:Y:S01]  /*4260*/  FMUL R93, R242, R93 ;  /* 0x0000005df25d7220 */ /* 0x000fe20000400000 */
[----:B------:R-:W-:Y:S01]  /*4270*/  IMAD.WIDE R244, R6, 0x2, R160 ;  /* 0x0000000206f47825 */ /* 0x000fe200078e02a0 */
[----:B------:R-:W-:-:S03]  /*4280*/  SHF.R.S32.HI R139, RZ, 0x6, R154 ;  /* 0x00000006ff8b7819 */ /* 0x000fc6000001149a */
[----:B0-----:R-:W-:Y:S01]  /*4290*/  FFMA R4, R246, R4, R11 ;  /* 0x00000004f6047223 */ /* 0x001fe2000000000b */
[----:B----4-:R-:W-:Y:S01]  /*42a0*/  FMUL R90, R10, R90 ;  /* 0x0000005a0a5a7220 */ /* 0x010fe20000400000 */
[----:B------:R-:W-:-:S04]  /*42b0*/  IMAD.WIDE R242, R6, 0x2, R18 ;  /* 0x0000000206f27825 */ /* 0x000fc800078e0212 */
        /* <DEDUP_REMOVED lines=15> */
[----:B---3--:R-:W-:Y:S01]  /*43b0*/  FFMA R3, R10, R3, R137 ;  /* 0x000000030a037223 */ /* 0x008fe20000000089 */
[C---:B------:R-:W-:Y:S01]  /*43c0*/  IMAD.WIDE R10, R6.reuse, 0x2, R22 ;  /* 0x00000002060a7825 */ /* 0x040fe200078e0216 */
[----:B------:R-:W-:Y:S01]  /*43d0*/  SGXT R136, R139, 0x1 ;  /* 0x000000018b88781a */ /* 0x000fe20000000200 */
[----:B------:R0:W3:Y:S01]  /*43e0*/  LDG.E.U16 R14, desc[UR8][R244.64] ;  /* 0x00000008f40e7981 */ /* 0x0000e2000c1e1500 */
[----:B------:R-:W-:Y:S01]  /*43f0*/  IADD3 R156, R145, UR5, R156 ;  /* 0x00000005919c7c10 */ /* 0x000fe2000fffe09c */
[----:B------:R-:W-:-:S02]  /*4400*/  IMAD.WIDE R138, R6, 0x2, R174 ;  /* 0x00000002068a7825 */ /* 0x000fc400078e02ae */
[----:B------:R-:W4:Y:S02]  /*4410*/  LDG.E.U16 R242, desc[UR8][R242.64] ;  /* 0x00000008f2f27981 */ /* 0x000f24000c1e1500 */
[----:B------:R-:W-:-:S04]  /*4420*/  IMAD.WIDE R144, R6, 0x2, R168 ;  /* 0x0000000206907825 */ /* 0x000fc800078e02a8 */
[----:B0-----:R-:W-:Y:S01]  /*4430*/  IMAD.WIDE R244, R6, 0x2, R20 ;  /* 0x0000000206f47825 */ /* 0x001fe200078e0214 */
[----:B------:R-:W-:-:S03]  /*4440*/  LOP3.LUT R155, R130, 0x10, R157, 0x78, !PT ;  /* 0x00000010829b7812 */ /* 0x000fc600078e789d */
[----:B------:R-:W-:Y:S01]  /*4450*/  IMAD.WIDE R248, R6, 0x2, R30 ;  /* 0x0000000206f87825 */ /* 0x000fe200078e021e */
[----:B------:R0:W5:Y:S01]  /*4460*/  LDG.E.U16 R243, desc[UR8][R10.64] ;  /* 0x000000080af37981 */ /* 0x000162000c1e1500 */
[----:B------:R-:W-:Y:S02]  /*4470*/  LOP3.LUT R136, R136, 0x90, RZ, 0xc0, !PT ;  /* 0x0000009088887812 */ /* 0x000fe400078ec0ff */
[C---:B-1----:R-:W-:Y:S01]  /*4480*/  FMUL R122, R158.reuse, R122 ;  /* 0x0000007a9e7a7220 */ /* 0x042fe20000400000 */
[C---:B------:R-:W-:Y:S01]  /*4490*/  FMUL R123, R158.reuse, R123 ;  /* 0x0000007b9e7b7220 */ /* 0x040fe20000400000 */
[----:B------:R1:W5:Y:S01]  /*44a0*/  LDG.E.U16 R130, desc[UR8][R138.64] ;  /* 0x000000088a827981 */ /* 0x000362000c1e1500 */
[C---:B------:R-:W-:Y:S01]  /*44b0*/  FMUL R118, R158.reuse, R118 ;  /* 0x000000769e767220 */ /* 0x040fe20000400000 */
[C---:B------:R-:W-:Y:S01]  /*44c0*/  FMUL R119, R158.reuse, R119 ;  /* 0x000000779e777220 */ /* 0x040fe20000400000 */
[C---:B------:R-:W-:Y:S01]  /*44d0*/  FMUL R114, R158.reuse, R114 ;  /* 0x000000729e727220 */ /* 0x040fe20000400000 */
[C---:B------:R-:W-:Y:S01]  /*44e0*/  FMUL R115, R158.reuse, R115 ;  /* 0x000000739e737220 */ /* 0x040fe20000400000 */
[----:B------:R-:W-:Y:S01]  /*44f0*/  FMUL R110, R158, R110 ;  /* 0x0000006e9e6e7220 */ /* 0x000fe20000400000 */
[----:B0-----:R-:W-:-:S04]  /*4500*/  IMAD.WIDE R10, R6, 0x2, R38 ;  /* 0x00000002060a7825 */ /* 0x001fc800078e0226 */
        /* <DEDUP_REMOVED lines=9> */
[----:B------:R-:W-:Y:S01]  /*45a0*/  FFMA R2, R158, R2, R13 ;  /* 0x000000029e027223 */ /* 0x000fe2000000000d */
[C---:B------:R-:W-:Y:S01]  /*45b0*/  IMAD.WIDE R140, R6.reuse, 0x2, R176 ;  /* 0x00000002068c7825 */ /* 0x040fe200078e02b0 */
[----:B------:R-:W5:Y:S03]  /*45c0*/  LDG.E.U16 R144, desc[UR8][R144.64] ;  /* 0x0000000890907981 */ /* 0x000f66000c1e1500 */
[C---:B-1----:R-:W-:Y:S01]  /*45d0*/  IMAD.WIDE R138, R6.reuse, 0x2, R162 ;  /* 0x00000002068a7825 */ /* 0x042fe200078e02a2 */
[----:B------:R-:W5:Y:S03]  /*45e0*/  LDG.E.U16 R244, desc[UR8][R244.64] ;  /* 0x00000008f4f47981 */ /* 0x000f66000c1e1500 */
[----:B------:R-:W-:Y:S01]  /*45f0*/  IMAD.WIDE R146, R6, 0x2, R134 ;  /* 0x0000000206927825 */ /* 0x000fe200078e0286 */
[----:B------:R-:W-:Y:S01]  /*4600*/  LOP3.LUT R157, R136, 0x17e, R157, 0x78, !PT ;  /* 0x0000017e889d7812 */ /* 0x000fe200078e789d */
[----:B------:R-:W5:Y:S02]  /*4610*/  LDG.E.U16 R138, desc[UR8][R138.64] ;  /* 0x000000088a8a7981 */ /* 0x000f64000c1e1500 */
[----:B------:R-:W-:-:S02]  /*4620*/  IMAD.WIDE R158, R6, 0x2, R24 ;  /* 0x00000002069e7825 */ /* 0x000fc400078e0218 */
[----:B------:R0:W5:Y:S02]  /*4630*/  LDG.E.U16 R145, desc[UR8][R10.64] ;  /* 0x000000080a917981 */ /* 0x000164000c1e1500 */
[C---:B------:R-:W-:Y:S02]  /*4640*/  IMAD.WIDE R250, R6.reuse, 0x2, R32 ;  /* 0x0000000206fa7825 */ /* 0x040fe400078e0220 */
[----:B------:R1:W5:Y:S02]  /*4650*/  LDG.E.U16 R245, desc[UR8][R248.64] ;  /* 0x00000008f8f57981 */ /* 0x000364000c1e1500 */
[C---:B------:R-:W-:Y:S02]  /*4660*/  IMAD.WIDE R142, R6.reuse, 0x2, R166 ;  /* 0x00000002068e7825 */ /* 0x040fe400078e02a6 */
[----:B------:R1:W5:Y:S02]  /*4670*/  LDG.E.U16 R136, desc[UR8][R140.64] ;  /* 0x000000088c887981 */ /* 0x000364000c1e1500 */
[----:B0-----:R-:W-:-:S02]  /*4680*/  IMAD.WIDE R10, R6, 0x2, R42 ;  /* 0x00000002060a7825 */ /* 0x001fc400078e022a */
[----:B------:R-:W5:Y:S02]  /*4690*/  LDG.E.U16 R146, desc[UR8][R146.64] ;  /* 0x0000000892927981 */ /* 0x000f64000c1e1500 */
[C---:B-1----:R-:W-:Y:S02]  /*46a0*/  IMAD.WIDE R248, R6.reuse, 0x2, R34 ;  /* 0x0000000206f87825 */ /* 0x042fe400078e0222 */
[----:B------:R-:W5:Y:S02]  /*46b0*/  LDG.E.U16 R158, desc[UR8][R158.64] ;  /* 0x000000089e9e7981 */ /* 0x000f64000c1e1500 */
[C---:B------:R-:W-:Y:S02]  /*46c0*/  IMAD.WIDE R140, R6.reuse, 0x2, R164 ;  /* 0x00000002068c7825 */ /* 0x040fe400078e02a4 */
[----:B------:R0:W5:Y:S04]  /*46d0*/  LDG.E.U16 R139, desc[UR8][R10.64] ;  /* 0x000000080a8b7981 */ /* 0x000168000c1e1500 */
[----:B------:R1:W5:Y:S04]  /*46e0*/  LDG.E.U16 R147, desc[UR8][R248.64] ;  /* 0x00000008f8937981 */ /* 0x000368000c1e1500 */
[----:B------:R1:W5:Y:S01]  /*46f0*/  LDG.E.U16 R159, desc[UR8][R250.64] ;  /* 0x00000008fa9f7981 */ /* 0x000362000c1e1500 */
[----:B0-----:R-:W-:Y:S01]  /*4700*/  IMAD.WIDE R10, R6, 0x2, R36 ;  /* 0x00000002060a7825 */ /* 0x001fe200078e0224 */
[----:B------:R-:W-:-:S02]  /*4710*/  IADD3 R155, R155, R128, RZ ;  /* 0x000000809b9b7210 */ /* 0x000fc40007ffe0ff */
[----:B------:R-:W5:Y:S01]  /*4720*/  LDG.E.U16 R142, desc[UR8][R142.64] ;  /* 0x000000088e8e7981 */ /* 0x000f62000c1e1500 */
[C---:B-1----:R-:W-:Y:S01]  /*4730*/  IMAD.WIDE R248, R6.reuse, 0x2, R40 ;  /* 0x0000000206f87825 */ /* 0x042fe200078e0228 */
[----:B------:R-:W-:Y:S02]  /*4740*/  LOP3.LUT R154, R129, 0x10, R154, 0x78, !PT ;  /* 0x00000010819a7812 */ /* 0x000fe400078e789a */
[----:B------:R-:W5:Y:S01]  /*4750*/  LDG.E.U16 R140, desc[UR8][R140.64] ;  /* 0x000000088c8c7981 */ /* 0x000f62000c1e1500 */
[----:B------:R-:W-:-:S03]  /*4760*/  IMAD.WIDE R250, R6, 0x2, R26 ;  /* 0x0000000206fa7825 */ /* 0x000fc600078e021a */
[----:B------:R0:W5:Y:S01]  /*4770*/  LDG.E.U16 R131, desc[UR8][R10.64] ;  /* 0x000000080a837981 */ /* 0x000162000c1e1500 */
[----:B------:R-:W-:-:S03]  /*4780*/  IMAD.WIDE R128, R6, 0x2, R172 ;  /* 0x0000000206807825 */ /* 0x000fc600078e02ac */
[----:B------:R1:W5:Y:S04]  /*4790*/  LDG.E.U16 R143, desc[UR8][R250.64] ;  /* 0x00000008fa8f7981 */ /* 0x000368000c1e1500 */
[----:B------:R1:W5:Y:S01]  /*47a0*/  LDG.E.U16 R141, desc[UR8][R248.64] ;  /* 0x00000008f88d7981 */ /* 0x000362000c1e1500 */
[----:B0-----:R-:W-:-:S04]  /*47b0*/  IMAD.WIDE R10, R6, 0x2, R52 ;  /* 0x00000002060a7825 */ /* 0x001fc800078e0234 */
[C---:B------:R-:W-:Y:S01]  /*47c0*/  FMUL R88, R246.reuse, R88 ;  /* 0x00000058f6587220 */ /* 0x040fe20000400000 */
[C---:B------:R-:W-:Y:S01]  /*47d0*/  FMUL R89, R246.reuse, R89 ;  /* 0x00000059f6597220 */ /* 0x040fe20000400000 */
[----:B------:R-:W-:Y:S01]  /*47e0*/  FMUL R84, R246, R84 ;  /* 0x00000054f6547220 */ /* 0x000fe20000400000 */
[----:B-1----:R-:W-:-:S04]  /*47f0*/  IMAD.WIDE R250, R6, 0x2, R48 ;  /* 0x0000000206fa7825 */ /* 0x002fc800078e0230 */
[C---:B------:R-:W-:Y:S01]  /*4800*/  FMUL R85, R246.reuse, R85 ;  /* 0x00000055f6557220 */ /* 0x040fe20000400000 */
[C---:B------:R-:W-:Y:S01]  /*4810*/  FMUL R60, R246.reuse, R60 ;  /* 0x0000003cf63c7220 */ /* 0x040fe20000400000 */
[----:B------:R-:W-:Y:S01]  /*4820*/  FMUL R61, R246, R61 ;  /* 0x0000003df63d7220 */ /* 0x000fe20000400000 */
        /* <DEDUP_REMOVED lines=11> */
[----:B------:R-:W5:Y:S01]  /*48e0*/  LDG.E.U16 R128, desc[UR8][R128.64] ;  /* 0x0000000880807981 */ /* 0x000f62000c1e1500 */
[----:B------:R-:W-:-:S03]  /*48f0*/  IMAD.WIDE R246, R6, 0x2, R28 ;  /* 0x0000000206f67825 */ /* 0x000fc600078e021c */
[----:B------:R0:W5:Y:S04]  /*4900*/  LDG.E.U16 R137, desc[UR8][R248.64] ;  /* 0x00000008f8897981 */ /* 0x000168000c1e1500 */
[----:B------:R1:W5:Y:S04]  /*4910*/  LDG.E.U16 R127, desc[UR8][R10.64] ;  /* 0x000000080a7f7981 */ /* 0x000368000c1e1500 */
[----:B------:R1:W5:Y:S01]  /*4920*/  LDG.E.U16 R129, desc[UR8][R250.64] ;  /* 0x00000008fa817981 */ /* 0x000362000c1e1500 */
[----:B0-----:R-:W-:-:S03]  /*4930*/  IMAD.WIDE R248, R6, 0x2, R46 ;  /* 0x0000000206f87825 */ /* 0x001fc600078e022e */
[----:B------:R-:W5:Y:S01]  /*4940*/  LDG.E.U16 R247, desc[UR8][R246.64] ;  /* 0x00000008f6f77981 */ /* 0x000f62000c1e1500 */
[----:B-1----:R-:W-:-:S03]  /*4950*/  IMAD.WIDE R10, R6, 0x2, R56 ;  /* 0x00000002060a7825 */ /* 0x002fc600078e0238 */
[----:B------:R0:W5:Y:S01]  /*4960*/  LDG.E.U16 R252, desc[UR8][R248.64] ;  /* 0x00000008f8fc7981 */ /* 0x000162000c1e1500 */
[----:B------:R-:W-:-:S03]  /*4970*/  IMAD.WIDE R250, R6, 0x2, R54 ;  /* 0x0000000206fa7825 */ /* 0x000fc600078e0236 */
[----:B------:R1:W5:Y:S04]  /*4980*/  LDG.E.U16 R246, desc[UR8][R10.64] ;  /* 0x000000080af67981 */ /* 0x000368000c1e1500 */
[----:B------:R1:W5:Y:S01]  /*4990*/  LDG.E.U16 R13, desc[UR8][R250.64] ;  /* 0x00000008fa0d7981 */ /* 0x000362000c1e1500 */
[----:B0-----:R-:W-:-:S04]  /*49a0*/  IMAD.WIDE R248, R6, 0x2, R58 ;  /* 0x0000000206f87825 */ /* 0x001fc800078e023a */
[C---:B-1----:R-:W-:Y:S02]  /*49b0*/  IMAD.WIDE R10, R6.reuse, 0x2, R50 ;  /* 0x00000002060a7825 */ /* 0x042fe400078e0232 */
[----:B------:R-:W5:Y:S02]  /*49c0*/  LDG.E.U16 R248, desc[UR8][R248.64] ;  /* 0x00000008f8f87981 */ /* 0x000f64000c1e1500 */
[----:B------:R-:W-:Y:S02]  /*49d0*/  IMAD.WIDE R250, R6, 0x2, R132 ;  /* 0x0000000206fa7825 */ /* 0x000fe400078e0284 */
[----:B------:R0:W5:Y:S04]  /*49e0*/  LDG.E.U16 R10, desc[UR8][R10.64] ;  /* 0x000000080a0a7981 */ /* 0x000168000c1e1500 */
[----:B------:R-:W5:Y:S01]  /*49f0*/  LDG.E.U16 R250, desc[UR8][R250.64] ;  /* 0x00000008fafa7981 */ /* 0x000f62000c1e1500 */
[----:B------:R-:W-:Y:S01]  /*4a00*/  BAR.SYNC.DEFER_BLOCKING 0x0 ;  /* 0x0000000000007b1d */ /* 0x000fe20000010000 */
[----:B------:R-:W-:-:S02]  /*4a10*/  F2FP.F16.F32.PACK_AB R148, R15, R148 ;  /* 0x000000940f94723e */ /* 0x000fc400000000ff */
[----:B------:R-:W-:Y:S02]  /*4a20*/  F2FP.F16.F32.PACK_AB R149, R12, R149 ;  /* 0x000000950c95723e */ /* 0x000fe400000000ff */
[----:B------:R-:W-:-:S03]  /*4a30*/  F2FP.F16.F32.PACK_AB R150, R125, R150 ;  /* 0x000000967d96723e */ /* 0x000fc600000000ff */
[----:B0-----:R-:W0:Y:S01]  /*4a40*/  LDC R11, c[0x0][0x264] ;  /* 0x00009900ff0b7b82 */ /* 0x001e220000000800 */
[----:B------:R-:W-:Y:S01]  /*4a50*/  F2FP.F16.F32.PACK_AB R151, R151, R124 ;  /* 0x0000007c9797723e */ /* 0x000fe200000000ff */
[----:B--2---:R-:W-:Y:S01]  /*4a60*/  STS.U16 [R157+UR5+0x8600], R126 ;  /* 0x0086007e9d007988 */ /* 0x004fe20008000405 */
[----:B------:R-:W-:-:S03]  /*4a70*/  UIADD3 UR4, UR4, 0x10, URZ ;  /* 0x0000001004047890 */ /* 0x000fc6000fffe03f */
[----:B---3--:R-:W-:Y:S04]  /*4a80*/  STS.U16 [R157+UR5+0x9000], R14 ;  /* 0x0090000e9d007988 */ /* 0x008fe80008000405 */
[----:B----4-:R-:W-:Y:S04]  /*4a90*/  STS.U16 [R157+UR5+0x9600], R242 ;  /* 0x009600f29d007988 */ /* 0x010fe80008000405 */
[----:B-----5:R-:W-:Y:S04]  /*4aa0*/  STS.U16 [R157+UR5+0x9e00], R243 ;  /* 0x009e00f39d007988 */ /* 0x020fe80008000405 */
        /* <DEDUP_REMOVED lines=28> */
[----:B------:R-:W-:Y:S01]  /*4c70*/  STSM.16.M88.4 [R156+0xc000], R148 ;  /* 0x00c000949c007844 */ /* 0x000fe20000000200 */
[----:B-1----:R-:W1:Y:S08]  /*4c80*/  LDC R10, c[0x0][0x254] ;  /* 0x00009500ff0a7b82 */ /* 0x002e700000000800 */
[----:B------:R-:W-:Y:S06]  /*4c90*/  BAR.SYNC.DEFER_BLOCKING 0x0 ;  /* 0x0000000000007b1d */ /* 0x000fec0000010000 */
[----:B------:R-:W-:Y:S04]  /*4ca0*/  LDSM.16.M88.4 R144, [R154+UR5+0xc000] ;  /* 0x00c000059a90783b */ /* 0x000fe80008000200 */
[----:B------:R-:W2:Y:S04]  /*4cb0*/  LDSM.16.M88.4 R140, [R155+0x8000] ;  /* 0x008000009b8c783b */ /* 0x000ea80000000200 */
[----:B------:R-:W3:Y:S04]  /*4cc0*/  LDSM.16.M88.4 R124, [R154+UR5+0xc200] ;  /* 0x00c200059a7c783b */ /* 0x000ee80008000200 */
[----:B------:R-:W4:Y:S04]  /*4cd0*/  LDSM.16.M88.4 R136, [R155+0x9000] ;  /* 0x009000009b88783b */ /* 0x000f280000000200 */
[----:B------:R-:W5:Y:S04]  /*4ce0*/  LDSM.16.M88.4 R128, [R155+0xa000] ;  /* 0x00a000009b80783b */ /* 0x000f680000000200 */
[----:B------:R-:W5:Y:S01]  /*4cf0*/  LDSM.16.M88.4 R12, [R155+0xb000] ;  /* 0x00b000009b0c783b */ /* 0x000f620000000200 */
[-C--:B--2---:R-:W-:Y:S06]  /*4d00*/  HMMA.16816.F32 R120, R144, R140.reuse, R120 ;  /* 0x0000008c9078723c */ /* 0x084fec0000001878 */
[----:B---3--:R-:W-:Y:S01]  /*4d10*/  HMMA.16816.F32 R88, R124, R140, R88 ;  /* 0x0000008c7c58723c */ /* 0x008fe20000001858 */
[----:B------:R-:W2:Y:S01]  /*4d20*/  LDC R140, c[0x0][0x280] ;  /* 0x0000a000ff8c7b82 */ /* 0x000ea20000000800 */
[----:B0-----:R-:W-:-:S02]  /*4d30*/  IMAD R6, R11, 0x10, R6 ;  /* 0x000000100b067824 */ /* 0x001fc400078e0206 */
[----:B-1----:R-:W-:Y:S02]  /*4d40*/  IMAD R7, R10, 0x10, R7 ;  /* 0x000000100a077824 */ /* 0x002fe400078e0207 */
[----:B------:R-:W-:Y:S01]  /*4d50*/  HMMA.16816.F32 R116, R144, R142, R116 ;  /* 0x0000008e9074723c */ /* 0x000fe20000001874 */
[----:B------:R-:W-:Y:S01]  /*4d60*/  IMAD.MOV.U32 R11, RZ, RZ, R152 ;  /* 0x000000ffff0b7224 */ /* 0x000fe200078e0098 */
[----:B------:R-:W-:-:S04]  /*4d70*/  MOV R10, R153 ;  /* 0x00000099000a7202 */ /* 0x000fc80000000f00 */
[----:B----4-:R-:W-:Y:S01]  /*4d80*/  HMMA.16816.F32 R112, R144, R136, R112 ;  /* 0x000000889070723c */ /* 0x010fe20000001870 */
[----:B--2---:R-:W-:-:S05]  /*4d90*/  ISETP.LE.AND P3, PT, R140, UR4, PT ;  /* 0x000000048c007c0c */ /* 0x004fca000bf63270 */
[C---:B------:R-:W-:Y:S06]  /*4da0*/  HMMA.16816.F32 R108, R144.reuse, R138, R108 ;  /* 0x0000008a906c723c */ /* 0x040fec000000186c */
[C---:B-----5:R-:W-:Y:S06]  /*4db0*/  HMMA.16816.F32 R104, R144.reuse, R128, R104 ;  /* 0x000000809068723c */ /* 0x060fec0000001868 */
[C---:B------:R-:W-:Y:S06]  /*4dc0*/  HMMA.16816.F32 R100, R144.reuse, R130, R100 ;  /* 0x000000829064723c */ /* 0x040fec0000001864 */
[C---:B------:R-:W-:Y:S06]  /*4dd0*/  HMMA.16816.F32 R96, R144.reuse, R12, R96 ;  /* 0x0000000c9060723c */ /* 0x040fec0000001860 */
[----:B------:R-:W-:Y:S06]  /*4de0*/  HMMA.16816.F32 R92, R144, R14, R92 ;  /* 0x0000000e905c723c */ /* 0x000fec000000185c */
[C---:B------:R-:W-:Y:S06]  /*4df0*/  HMMA.16816.F32 R84, R124.reuse, R142, R84 ;  /* 0x0000008e7c54723c */ /* 0x040fec0000001854 */
[C---:B------:R-:W-:Y:S06]  /*4e00*/  HMMA.16816.F32 R60, R124.reuse, R136, R60 ;  /* 0x000000887c3c723c */ /* 0x040fec000000183c */
[C---:B------:R-:W-:Y:S06]  /*4e10*/  HMMA.16816.F32 R80, R124.reuse, R138, R80 ;  /* 0x0000008a7c50723c */ /* 0x040fec0000001850 */
[C---:B------:R-:W-:Y:S06]  /*4e20*/  HMMA.16816.F32 R64, R124.reuse, R128, R64 ;  /* 0x000000807c40723c */ /* 0x040fec0000001840 */
[C---:B------:R-:W-:Y:S06]  /*4e30*/  HMMA.16816.F32 R68, R124.reuse, R130, R68 ;  /* 0x000000827c44723c */ /* 0x040fec0000001844 */
[C---:B------:R-:W-:Y:S06]  /*4e40*/  HMMA.16816.F32 R72, R124.reuse, R12, R72 ;  /* 0x0000000c7c48723c */ /* 0x040fec0000001848 */
[----:B------:R-:W-:Y:S01]  /*4e50*/  HMMA.16816.F32 R76, R124, R14, R76 ;  /* 0x0000000e7c4c723c */ /* 0x000fe2000000184c */
[----:B------:R-:W-:-:S06]  /*4e60*/  IMAD.MOV.U32 R13, RZ, RZ, R16 ;  /* 0x000000ffff0d7224 */ /* 0x000fcc00078e0010 */
[----:B------:R-:W-:Y:S01]  /*4e70*/  MOV R14, R17 ;  /* 0x00000011000e7202 */ /* 0x000fe20000000f00 */
[----:B------:R-:W-:-:S01]  /*4e80*/  NOP ;  /* 0x0000000000007918 */ /* 0x000fc20000000000 */
[----:B------:R-:W-:-:S15]  /*4e90*/  @!P3 BRA `(.L_x_1) ;  /* 0xffffffd400ecb947 */ /* 0x000fde000383ffff */
.L_x_0:
[----:B------:R-:W1:Y:S01]  /*4ea0*/  S2R R44, SR_TID.X ;  /* 0x00000000002c7919 */ /* 0x000e620000002100 */
[----:B------:R-:W2:Y:S01]  /*4eb0*/  LDC R38, c[0x0][0x278] ;  /* 0x00009e00ff267b82 */ /* 0x000ea20000000800 */
[----:B------:R-:W-:Y:S01]  /*4ec0*/  IMAD.MOV.U32 R21, RZ, RZ, R2 ;  /* 0x000000ffff157224 */ /* 0x000fe200078e0002 */
[----:B0-----:R-:W-:Y:S01]  /*4ed0*/  MOV R12, R3 ;  /* 0x00000003000c7202 */ /* 0x001fe20000000f00 */
[----:B------:R-:W-:Y:S01]  /*4ee0*/  IMAD.MOV.U32 R14, RZ, RZ, R4 ;  /* 0x000000ffff0e7224 */ /* 0x000fe200078e0004 */
[----:B------:R-:W-:Y:S01]  /*4ef0*/  UMOV UR4, 0x400 ;  /* 0x0000040000047882 */ /* 0x000fe20000000000 */
[C---:B------:R-:W-:Y:S01]  /*4f00*/  FMUL R4, R21.reuse, 8388608 ;  /* 0x4b00000015047820 */ /* 0x040fe20000400000 */
[----:B------:R-:W-:Y:S01]  /*4f10*/  FSETP.GEU.AND P3, PT, R21, 1.175494350822287508e-38, PT ;  /* 0x008000001500780b */ /* 0x000fe20003f6e000 */
[C---:B------:R-:W-:Y:S01]  /*4f20*/  FMUL R45, R12.reuse, 8388608 ;  /* 0x4b0000000c2d7820 */ /* 0x040fe20000400000 */
[----:B------:R-:W0:Y:S01]  /*4f30*/  S2UR UR5, SR_CgaCtaId ;  /* 0x00000000000579c3 */ /* 0x000e220000008800 */
[----:B------:R-:W-:Y:S01]  /*4f40*/  FSETP.GT.AND P1, PT, |R12|, 8.50705917302346158658e+37, PT ;  /* 0x7e8000000c00780b */ /* 0x000fe20003f24200 */
[----:B------:R-:W-:Y:S01]  /*4f50*/  IMAD.MOV.U32 R158, RZ, RZ, R122 ;  /* 0x000000ffff9e7224 */ /* 0x000fe200078e007a */
[----:B------:R-:W-:Y:S01]  /*4f60*/  FSEL R4, R4, R21, !P3 ;  /* 0x0000001504047208 */ /* 0x000fe20005800000 */
[----:B------:R-:W-:Y:S01]  /*4f70*/  IMAD.MOV.U32 R122, RZ, RZ, R98 ;  /* 0x000000ffff7a7224 */ /* 0x000fe200078e0062 */
[----:B------:R-:W-:Y:S01]  /*4f80*/  MOV R23, R5 ;  /* 0x0000000500177202 */ /* 0x000fe20000000f00 */
[----:B------:R-:W-:Y:S01]  /*4f90*/  IMAD.MOV.U32 R30, RZ, RZ, R83 ;  /* 0x000000ffff1e7224 */ /* 0x000fe200078e0053 */
[----:B------:R-:W-:Y:S01]  /*4fa0*/  FSETP.GEU.AND P5, PT, R12, 1.175494350822287508e-38, PT ;  /* 0x008000000c00780b */ /* 0x000fe20003fae000 */
[----:B------:R-:W-:Y:S01]  /*4fb0*/  VIADD R47, R4, 0xc0cafb0d ;  /* 0xc0cafb0d042f7836 */ /* 0x000fe20000000000 */
[----:B------:R-:W-:Y:S01]  /*4fc0*/  MOV R148, R114 ;  /* 0x0000007200947202 */ /* 0x000fe20000000f00 */
[----:B------:R-:W-:Y:S01]  /*4fd0*/  IMAD.MOV.U32 R114, RZ, RZ, R92 ;  /* 0x000000ffff727224 */ /* 0x000fe200078e005c */
[----:B------:R-:W-:Y:S01]  /*4fe0*/  FSEL R45, R45, R12, !P5 ;  /* 0x0000000c2d2d7208 */ /* 0x000fe20006800000 */
[----:B------:R-:W-:Y:S01]  /*4ff0*/  FMUL R2, R23, 8388608 ;  /* 0x4b00000017027820 */ /* 0x000fe20000400000 */
[----:B------:R-:W-:Y:S01]  /*5000*/  LOP3.LUT R47, R47, 0xff800000, RZ, 0xc0, !PT ;  /* 0xff8000002f2f7812 */ /* 0x000fe200078ec0ff */
[----:B------:R-:W-:Y:S01]  /*5010*/  IMAD.MOV.U32 R92, RZ, RZ, R86 ;  /* 0x000000ffff5c7224 */ /* 0x000fe200078e0056 */
[----:B------:R-:W-:Y:S01]  /*5020*/  MOV R98, R90 ;  /* 0x0000005a00627202 */ /* 0x000fe20000000f00 */
[----:B------:R-:W-:Y:S01]  /*5030*/  IMAD.MOV.U32 R90, RZ, RZ, R87 ;  /* 0x000000ffff5a7224 */ /* 0x000fe200078e0057 */
[----:B------:R-:W-:Y:S01]  /*5040*/  MOV R52, R62 ;  /* 0x0000003e00347202 */ /* 0x000fe20000000f00 */
[----:B------:R-:W-:Y:S01]  /*5050*/  @P1 FMUL R78, R78, 0.25 ;  /* 0x3e8000004e4e1820 */ /* 0x000fe20000400000 */
[----:B------:R-:W-:Y:S01]  /*5060*/  MOV R22, R71 ;  /* 0x0000004700167202 */ /* 0x000fe20000000f00 */
[----:B------:R-:W-:Y:S01]  /*5070*/  @P1 FMUL R75, R75, 0.25 ;  /* 0x3e8000004b4b1820 */ /* 0x000fe20000400000 */
[----:B------:R-:W-:Y:S01]  /*5080*/  MOV R50, R79 ;  /* 0x0000004f00327202 */ /* 0x000fe20000000f00 */
[----:B------:R-:W-:Y:S01]  /*5090*/  @P1 FMUL R74, R74, 0.25 ;  /* 0x3e8000004a4a1820 */ /* 0x000fe20000400000 */
[----:B-1----:R-:W-:Y:S01]  /*50a0*/  SHF.R.U32.HI R19, RZ, 0x5, R44 ;  /* 0x00000005ff137819 */ /* 0x002fe2000001162c */
[C---:B------:R-:W-:Y:S01]  /*50b0*/  IMAD.SHL.U32 R6, R44.reuse, 0x1000, RZ ;  /* 0x000010002c067824 */ /* 0x040fe200078e00ff */
[C---:B------:R-:W-:Y:S01]  /*50c0*/  LOP3.LUT R8, R44.reuse, 0xc0, RZ, 0xc0, !PT ;  /* 0x000000c02c087812 */ /* 0x040fe200078ec0ff */
[----:B------:R-:W-:Y:S01]  /*50d0*/  IMAD.SHL.U32 R18, R44, 0x10, RZ ;  /* 0x000000102c127824 */ /* 0x000fe200078e00ff */
[----:B------:R-:W-:Y:S01]  /*50e0*/  SGXT.U32 R19, R19, 0x3 ;  /* 0x000000031313781a */ /* 0x000fe20000000000 */
[----:B0-----:R-:W-:Y:S01]  /*50f0*/  ULEA UR7, UR5, UR4, 0x18 ;  /* 0x0000000405077291 */ /* 0x001fe2000f8ec03f */
[----:B------:R-:W-:Y:S01]  /*5100*/  LOP3.LUT R7, R6, 0x6000, RZ, 0xc0, !PT ;  /* 0x0000600006077812 */ /* 0x000fe200078ec0ff */
[----:B------:R-:W-:Y:S01]  /*5110*/  IMAD.SHL.U32 R42, R44, 0x20, RZ ;  /* 0x000000202c2a7824 */ /* 0x000fe200078e00ff */
[----:B------:R-:W-:Y:S01]  /*5120*/  SHF.R.U32.HI R6, RZ, 0x1, R8 ;  /* 0x00000001ff067819 */ /* 0x000fe20000011608 */
[----:B--2---:R-:W-:Y:S01]  /*5130*/  IMAD R19, R19, R38, RZ ;  /* 0x0000002613137224 */ /* 0x004fe200078e02ff */
[----:B------:R-:W-:Y:S01]  /*5140*/  LOP3.LUT R7, R7, 0x3f0, R18, 0xf8, !PT ;  /* 0x000003f007077812 */ /* 0x000fe200078ef812 */
[----:B------:R-:W-:Y:S01]  /*5150*/  IMAD.MOV.U32 R8, RZ, RZ, R112 ;  /* 0x000000ffff087224 */ /* 0x000fe200078e0070 */
[----:B------:R-:W-:Y:S01]  /*5160*/  FSEL R112, RZ, -23, P3 ;  /* 0xc1b80000ff707808 */ /* 0x000fe20001800000 */
[----:B------:R-:W-:Y:S01]  /*5170*/  @P1 FMUL R50, R50, 0.25 ;  /* 0x3e80000032321820 */ /* 0x000fe20000400000 */
[----:B------:R-:W-:Y:S01]  /*5180*/  LEA R33, R38, R19, 0x3 ;  /* 0x0000001326217211 */ /* 0x000fe200078e18ff */
[----:B------:R-:W-:Y:S01]  /*5190*/  @P1 FMUL R22, R22, 0.25 ;  /* 0x3e80000016161820 */ /* 0x000fe20000400000 */
[----:B------:R-:W-:Y:S01]  /*51a0*/  LOP3.LUT R6, R7, R6, RZ, 0x3c, !PT ;  /* 0x0000000607067212 */ /* 0x000fe200078e3cff */
[C---:B------:R-:W-:Y:S01]  /*51b0*/  IMAD.SHL.U32 R7, R44.reuse, 0x4, RZ ;  /* 0x000000042c077824 */ /* 0x040fe200078e00ff */
[----:B------:R-:W-:Y:S01]  /*51c0*/  LOP3.LUT R9, R44, 0xff, RZ, 0xc0, !PT ;  /* 0x000000ff2c097812 */ /* 0x000fe200078ec0ff */
[----:B------:R-:W-:Y:S01]  /*51d0*/  IMAD R32, R38, 0x8, R33 ;  /* 0x0000000826207824 */ /* 0x000fe200078e0221 */
[C---:B------:R-:W-:Y:S01]  /*51e0*/  FSETP.GEU.AND P3, PT, |R12|.reuse, 1.175494350822287508e-38, PT ;  /* 0x008000000c00780b */ /* 0x040fe20003f6e200 */
[----:B------:R-:W-:Y:S01]  /*51f0*/  @P1 FMUL R12, R12, 0.25 ;  /* 0x3e8000000c0c1820 */ /* 0x000fe20000400000 */
[----:B------:R-:W-:Y:S01]  /*5200*/  LOP3.LUT R7, R7, 0x70, RZ, 0xc0, !PT ;  /* 0x0000007007077812 */ /* 0x000fe200078ec0ff */
[----:B------:R-:W-:Y:S01]  /*5210*/  IMAD R34, R38, 0x8, R32 ;  /* 0x0000000826227824 */ /* 0x000fe200078e0220 */
[----:B------:R-:W-:Y:S01]  /*5220*/  LOP3.LUT R44, R44, 0x18, RZ, 0xc0, !PT ;  /* 0x000000182c2c7812 */ /* 0x000fe200078ec0ff */
[----:B------:R-:W-:Y:S01]  /*5230*/  @P1 FMUL R70, R70, 0.25 ;  /* 0x3e80000046461820 */ /* 0x000fe20000400000 */
[----:B------:R-:W-:Y:S01]  /*5240*/  ISETP.GE.U32.AND P0, PT, R9, 0x20, PT ;  /* 0x000000200900780c */ /* 0x000fe20003f06070 */
[----:B------:R-:W-:Y:S01]  /*5250*/  IMAD R35, R38, 0x8, R34 ;  /* 0x0000000826237824 */ /* 0x000fe200078e0222 */
[----:B------:R-:W-:Y:S01]  /*5260*/  LOP3.LUT R42, R7, 0x1c60, R42, 0x78, !PT ;  /* 0x00001c60072a7812 */ /* 0x000fe200078e782a */
[----:B------:R-:W-:Y:S01]  /*5270*/  @P1 FMUL R67, R67, 0.25 ;  /* 0x3e80000043431820 */ /* 0x000fe20000400000 */
[----:B------:R-:W-:Y:S01]  /*5280*/  LEA R9, R44, UR7, 0xa ;  /* 0x000000072c097c11 */ /* 0x000fe2000f8e50ff */
[----:B------:R-:W-:Y:S01]  /*5290*/  IMAD R36, R38, 0x8, R35 ;  /* 0x0000000826247824 */ /* 0x000fe200078e0223 */
[----:B------:R-:W-:Y:S01]  /*52a0*/  FSETP.GEU.AND P2, PT, R23, 1.175494350822287508e-38, PT ;  /* 0x008000001700780b */ /* 0x000fe20003f4e000 */
[----:B------:R-:W-:Y:S01]  /*52b0*/  @!P3 FMUL R12, R12, 16777216 ;  /* 0x4b8000000c0cb820 */ /* 0x000fe20000400000 */
[----:B------:R-:W-:Y:S01]  /*52c0*/  MOV R144, R108 ;  /* 0x0000006c00907202 */ /* 0x000fe20000000f00 */
[----:B------:R-:W-:Y:S01]  /*52d0*/  IMAD R37, R38, 0x8, R36 ;  /* 0x0000000826257824 */ /* 0x000fe200078e0224 */
[----:B------:R-:W-:Y:S01]  /*52e0*/  FSEL R2, R2, R23, !P2 ;  /* 0x0000001702027208 */ /* 0x000fe20005000000 */
[----:B------:R-:W-:Y:S01]  /*52f0*/  IMAD.IADD R42, R42, 0x1, R9 ;  /* 0x000000012a2a7824 */ /* 0x000fe200078e0209 */
[----:B------:R-:W-:Y:S01]  /*5300*/  I2FP.F32.S32 R9, R47 ;  /* 0x0000002f00097245 */ /* 0x000fe20000201400 */
[----:B------:R-:W-:Y:S01]  /*5310*/  IMAD R39, R38, 0x8, R37 ;  /* 0x0000000826277824 */ /* 0x000fe200078e0225 */
[----:B------:R-:W-:Y:S01]  /*5320*/  FSEL R108, RZ, -23, P2 ;  /* 0xc1b80000ff6c7808 */ /* 0x000fe20001000000 */
[----:B------:R-:W-:Y:S01]  /*5330*/  @P1 FMUL R66, R66, 0.25 ;  /* 0x3e80000042421820 */ /* 0x000fe20000400000 */
        /* <DEDUP_REMOVED lines=8> */
[----:B------:R-:W-:Y:S01]  /*53c0*/  FSETP.GT.AND P2, PT, |R14|, 8.50705917302346158658e+37, PT ;  /* 0x7e8000000e00780b */ /* 0x000fe20003f44200 */
[----:B------:R-:W-:Y:S01]  /*53d0*/  FFMA.FTZ R112, R9, 1.1920928955078125e-07, R112 ;  /* 0x3400000009707823 */ /* 0x000fe20000010070 */
[----:B------:R-:W-:Y:S01]  /*53e0*/  IMAD R41, R38, 0x8, R39 ;  /* 0x0000000826297824 */ /* 0x000fe200078e0227 */
[----:B------:R-:W0:Y:S01]  /*53f0*/  MUFU.RCP R9, R12 ;  /* 0x0000000c00097308 */ /* 0x000e220000001000 */
[----:B------:R-:W-:Y:S01]  /*5400*/  @!P3 FMUL R50, R50, 16777216 ;  /* 0x4b8000003232b820 */ /* 0x000fe20000400000 */
        /* <DEDUP_REMOVED lines=15> */
[----:B------:R-:W-:Y:S01]  /*5500*/  FSETP.GEU.AND P3, PT, |R14|, 1.175494350822287508e-38, PT ;  /* 0x008000000e00780b */ /* 0x000fe20003f6e200 */
[----:B------:R-:W-:-:S02]  /*5510*/  IMAD R43, R38, 0x8, R41 ;  /* 0x00000008262b7824 */ /* 0x000fc400078e0229 */
[C---:B------:R-:W-:Y:S01]  /*5520*/  FMUL R3, R14.reuse, 8388608 ;  /* 0x4b0000000e037820 */ /* 0x040fe20000400000 */
[----:B------:R-:W-:Y:S01]  /*5530*/  FSETP.GEU.AND P4, PT, R14, 1.175494350822287508e-38, PT ;  /* 0x008000000e00780b */ /* 0x000fe20003f8e000 */
[----:B------:R-:W-:Y:S01]  /*5540*/  IMAD.MOV.U32 R140, RZ, RZ, R110 ;  /* 0x000000ffff8c7224 */ /* 0x000fe200078e006e */
[----:B------:R-:W-:Y:S01]  /*5550*/  MOV R126, R96 ;  /* 0x00000060007e7202 */ /* 0x000fe20000000f00 */
[----:B------:R-:W-:Y:S01]  /*5560*/  IMAD.MOV.U32 R96, RZ, RZ, R84 ;  /* 0x000000ffff607224 */ /* 0x000fe200078e0054 */
[----:B------:R-:W-:Y:S01]  /*5570*/  MOV R134, R106 ;  /* 0x0000006a00867202 */ /* 0x000fe20000000f00 */
[----:B------:R-:W-:Y:S01]  /*5580*/  IMAD.MOV.U32 R128, RZ, RZ, R102 ;  /* 0x000000ffff807224 */ /* 0x000fe200078e0066 */
[----:B------:R-:W-:Y:S01]  /*5590*/  MOV R110, R93 ;  /* 0x0000005d006e7202 */ /* 0x000fe20000000f00 */
[----:B------:R-:W-:Y:S01]  /*55a0*/  IMAD.MOV.U32 R106, RZ, RZ, R94 ;  /* 0x000000ffff6a7224 */ /* 0x000fe200078e005e */
[----:B------:R-:W-:Y:S01]  /*55b0*/  LEA R93, R38, R43, 0x3 ;  /* 0x0000002b265d7211 */ /* 0x000fe200078e18ff */
[----:B------:R-:W-:Y:S01]  /*55c0*/  IMAD.MOV.U32 R84, RZ, RZ, R80 ;  /* 0x000000ffff547224 */ /* 0x000fe200078e0050 */
[----:B------:R-:W-:Y:S01]  /*55d0*/  FSEL R3, R3, R14, !P4 ;  /* 0x0000000e03037208 */ /* 0x000fe20006000000 */
[----:B------:R-:W-:Y:S01]  /*55e0*/  IMAD.MOV.U32 R132, RZ, RZ, R100 ;  /* 0x000000ffff847224 */ /* 0x000fe200078e0064 */
[----:B------:R-:W-:Y:S01]  /*55f0*/  MOV R94, R85 ;  /* 0x00000055005e7202 */ /* 0x000fe20000000f00 */
[----:B------:R-:W-:Y:S01]  /*5600*/  IMAD.MOV.U32 R102, RZ, RZ, R88 ;  /* 0x000000ffff667224 */ /* 0x000fe200078e0058 */
[----:B------:R-:W-:Y:S01]  /*5610*/  MOV R80, R81 ;  /* 0x0000005100507202 */ /* 0x000fe20000000f00 */
[----:B------:R-:W-:Y:S01]  /*5620*/  @P2 FMUL R14, R14, 0.25 ;  /* 0x3e8000000e0e2820 */ /* 0x000fe20000400000 */
[----:B------:R-:W-:Y:S01]  /*5630*/  MOV R28, R64 ;  /* 0x00000040001c7202 */ /* 0x000fe20000000f00 */
[----:B------:R-:W-:Y:S01]  /*5640*/  IMAD.MOV.U32 R100, RZ, RZ, R89 ;  /* 0x000000ffff647224 */ /* 0x000fe200078e0059 */
[----:B------:R-:W-:Y:S01]  /*5650*/  MOV R56, R72 ;  /* 0x0000004800387202 */ /* 0x000fe20000000f00 */
[----:B------:R-:W-:-:S02]  /*5660*/  IMAD.MOV.U32 R88, RZ, RZ, R60 ;  /* 0x000000ffff587224 */ /* 0x000fc400078e003c */
[----:B------:R-:W-:Y:S01]  /*5670*/  @!P3 FMUL R14, R14, 16777216 ;  /* 0x4b8000000e0eb820 */ /* 0x000fe20000400000 */
[----:B------:R-:W-:Y:S02]  /*5680*/  IMAD.MOV.U32 R86, RZ, RZ, R61 ;  /* 0x000000ffff567224 */ /* 0x000fe400078e003d */
[----:B------:R-:W-:Y:S01]  /*5690*/  @P2 FMUL R77, R77, 0.25 ;  /* 0x3e8000004d4d2820 */ /* 0x000fe20000400000 */
[----:B------:R-:W-:Y:S02]  /*56a0*/  IMAD.MOV.U32 R62, RZ, RZ, R65 ;  /* 0x000000ffff3e7224 */ /* 0x000fe400078e0041 */
[----:B------:R-:W-:Y:S01]  /*56b0*/  @P2 FMUL R76, R76, 0.25 ;  /* 0x3e8000004c4c2820 */ /* 0x000fe20000400000 */
[----:B------:R-:W-:Y:S02]  /*56c0*/  IMAD.MOV.U32 R26, RZ, RZ, R68 ;  /* 0x000000ffff1a7224 */ /* 0x000fe400078e0044 */
[----:B------:R-:W-:Y:S01]  /*56d0*/  @P2 FMUL R56, R56, 0.25 ;  /* 0x3e80000038382820 */ /* 0x000fe20000400000 */
[----:B------:R-:W-:-:S02]  /*56e0*/  IMAD.MOV.U32 R24, RZ, RZ, R69 ;  /* 0x000000ffff187224 */ /* 0x000fc400078e0045 */
[----:B------:R-:W-:Y:S01]  /*56f0*/  @P2 FMUL R62, R62, 0.25 ;  /* 0x3e8000003e3e2820 */ /* 0x000fe20000400000 */
[----:B------:R-:W-:Y:S02]  /*5700*/  IMAD.MOV.U32 R20, RZ, RZ, R73 ;  /* 0x000000ffff147224 */ /* 0x000fe400078e0049 */
[----:B------:R-:W-:Y:S01]  /*5710*/  @P2 FMUL R26, R26, 0.25 ;  /* 0x3e8000001a1a2820 */ /* 0x000fe20000400000 */
[----:B------:R-:W-:Y:S02]  /*5720*/  IMAD R89, R38, 0x8, R93 ;  /* 0x0000000826597824 */ /* 0x000fe400078e025d */
        /* <DEDUP_REMOVED lines=11> */
[----:B------:R-:W-:Y:S01]  /*57e0*/  MOV R156, R123 ;  /* 0x0000007b009c7202 */ /* 0x000fe20000000f00 */
[----:B0-----:R-:W-:Y:S01]  /*57f0*/  FMUL R54, R9, R74 ;  /* 0x0000004a09367220 */ /* 0x001fe20000400000 */
[----:B------:R-:W-:Y:S01]  /*5800*/  FSETP.GT.AND P1, PT, |R21|, 8.50705917302346158658e+37, PT ;  /* 0x7e8000001500780b */ /* 0x000fe20003f24200 */
        /* <DEDUP_REMOVED lines=15> */
[----:B------:R-:W-:Y:S01]  /*5900*/  LEA R85, R38, R89, 0x3 ;  /* 0x0000005926557211 */ /* 0x000fe200078e18ff */
        /* <DEDUP_REMOVED lines=17> */
[----:B------:R-:W-:Y:S01]  /*5a20*/  VIADD R46, R45, 0xc0cafb0d ;  /* 0xc0cafb0d2d2e7836 */ /* 0x000fe20000000000 */
[C---:B------:R-:W-:Y:S01]  /*5a30*/  FSETP.GEU.AND P3, PT, |R21|.reuse, 1.175494350822287508e-38, PT ;  /* 0x008000001500780b */ /* 0x040fe20003f6e200 */
[----:B------:R-:W-:Y:S01]  /*5a40*/  IMAD R87, R38, 0x8, R85 ;  /* 0x0000000826577824 */ /* 0x000fe200078e0255 */
[----:B------:R-:W-:Y:S01]  /*5a50*/  FSEL R40, RZ, -23, P5 ;  /* 0xc1b80000ff287808 */ /* 0x000fe20002800000 */
[----:B------:R-:W-:Y:S01]  /*5a60*/  @P1 FMUL R21, R21, 0.25 ;  /* 0x3e80000015151820 */ /* 0x000fe20000400000 */
[----:B------:R-:W-:Y:S01]  /*5a70*/  LOP3.LUT R46, R46, 0xff800000, RZ, 0xc0, !PT ;  /* 0xff8000002e2e7812 */ /* 0x000fe200078ec0ff */
[C---:B------:R-:W-:Y:S01]  /*5a80*/  IMAD R81, R38.reuse, 0x8, R87 ;  /* 0x0000000826517824 */ /* 0x040fe200078e0257 */
[----:B------:R-:W-:Y:S01]  /*5a90*/  MOV R150, R119 ;  /* 0x0000007700967202 */ /* 0x000fe20000000f00 */
[----:B------:R-:W-:Y:S01]  /*5aa0*/  IMAD.MOV.U32 R154, RZ, RZ, R118 ;  /* 0x000000ffff9a7224 */ /* 0x000fe200078e0076 */
[----:B------:R-:W-:Y:S01]  /*5ab0*/  I2FP.F32.S32 R15, R46 ;  /* 0x0000002e000f7245 */ /* 0x000fe20000201400 */
[----:B------:R-:W-:Y:S01]  /*5ac0*/  IMAD.MOV.U32 R136, RZ, RZ, R104 ;  /* 0x000000ffff887224 */ /* 0x000fe200078e0068 */
[----:B------:R-:W-:Y:S01]  /*5ad0*/  MOV R138, R111 ;  /* 0x0000006f008a7202 */ /* 0x000fe20000000f00 */
[----:B------:R-:W-:Y:S01]  /*5ae0*/  IMAD.MOV.U32 R146, RZ, RZ, R115 ;  /* 0x000000ffff927224 */ /* 0x000fe200078e0073 */
[----:B------:R-:W-:Y:S01]  /*5af0*/  MOV R118, R99 ;  /* 0x0000006300767202 */ /* 0x000fe20000000f00 */
[----:B------:R-:W-:Y:S01]  /*5b00*/  IMAD.MOV.U32 R104, RZ, RZ, R95 ;  /* 0x000000ffff687224 */ /* 0x000fe200078e005f */
[----:B------:R-:W-:Y:S01]  /*5b10*/  LEA R83, R38, R81, 0x3 ;  /* 0x0000005126537211 */ /* 0x000fe200078e18ff */
[----:B------:R-:W-:Y:S01]  /*5b20*/  @!P3 FMUL R21, R21, 16777216 ;  /* 0x4b8000001515b820 */ /* 0x000fe20000400000 */
[----:B------:R-:W-:Y:S01]  /*5b30*/  FFMA.FTZ R40, R15, 1.1920928955078125e-07, R40 ;  /* 0x340000000f287823 */ /* 0x000fe20000010028 */
[----:B------:R-:W-:Y:S01]  /*5b40*/  FSETP.GT.AND P2, PT, |R23|, 8.50705917302346158658e+37, PT ;  /* 0x7e8000001700780b */ /* 0x000fe20003f44200 */
[C---:B0-----:R-:W-:Y:S01]  /*5b50*/  FMUL R15, R9.reuse, R76 ;  /* 0x0000004c090f7220 */ /* 0x041fe20000400000 */
        /* <DEDUP_REMOVED lines=31> */
[----:B------:R-:W0:Y:S01]  /*5d50*/  MUFU.RCP R9, R21 ;  /* 0x0000001500097308 */ /* 0x000e220000001000 */
[----:B------:R-:W-:Y:S01]  /*5d60*/  IMAD R69, R38, 0x8, R83 ;  /* 0x0000000826457824 */ /* 0x000fe200078e0253 */
[----:B------:R-:W-:Y:S01]  /*5d70*/  FSETP.GEU.AND P1, PT, |R23|, 1.175494350822287508e-38, PT ;  /* 0x008000001700780b */ /* 0x000fe20003f2e200 */
[----:B------:R-:W-:Y:S01]  /*5d80*/  VIADD R5, R2, 0xc0cafb0d ;  /* 0xc0cafb0d02057836 */ /* 0x000fe20000000000 */
[----:B------:R-:W-:Y:S01]  /*5d90*/  IADD3 R48, R3, -0x3f3504f3, RZ ;  /* 0xc0cafb0d03307810 */ /* 0x000fe20007ffe0ff */
[----:B------:R-:W-:-:S02]  /*5da0*/  IMAD R71, R38, 0x8, R69 ;  /* 0x0000000826477824 */ /* 0x000fc400078e0245 */
[----:B------:R-:W-:Y:S01]  /*5db0*/  @P2 FMUL R23, R23, 0.25 ;  /* 0x3e80000017172820 */ /* 0x000fe20000400000 */
[----:B------:R-:W-:Y:S01]  /*5dc0*/  FSEL R10, RZ, -23, P4 ;  /* 0xc1b80000ff0a7808 */ /* 0x000fe20002000000 */
[----:B------:R-:W-:Y:S01]  /*5dd0*/  @!P3 FMUL R104, R104, 16777216 ;  /* 0x4b8000006868b820 */ /* 0x000fe20000400000 */
[----:B------:R-:W-:Y:S01]  /*5de0*/  LOP3.LUT R11, R5, 0xff800000, RZ, 0xc0, !PT ;  /* 0xff800000050b7812 */ /* 0x000fe200078ec0ff */
[----:B------:R-:W-:Y:S01]  /*5df0*/  IMAD R73, R38, 0x8, R71 ;  /* 0x0000000826497824 */ /* 0x000fe200078e0247 */
[----:B------:R-:W-:Y:S01]  /*5e00*/  LOP3.LUT R48, R48, 0xff800000, RZ, 0xc0, !PT ;  /* 0xff80000030307812 */ /* 0x000fe200078ec0ff */
[----:B------:R-:W-:Y:S01]  /*5e10*/  @!P3 FMUL R106, R106, 16777216 ;  /* 0x4b8000006a6ab820 */ /* 0x000fe20000400000 */
[----:B------:R-:W-:Y:S01]  /*5e20*/  I2FP.F32.S32 R5, R11 ;  /* 0x0000000b00057245 */ /* 0x000fe20000201400 */
[----:B------:R-:W-:Y:S01]  /*5e30*/  IMAD R79, R38, 0x8, R73 ;  /* 0x00000008264f7824 */ /* 0x000fe200078e0249 */
[----:B------:R-:W-:Y:S01]  /*5e40*/  I2FP.F32.S32 R13, R48 ;  /* 0x00000030000d7245 */ /* 0x000fe20000201400 */
        /* <DEDUP_REMOVED lines=15> */
[----:B------:R-:W-:Y:S01]  /*5f40*/  FFMA.FTZ R108, R5, 1.1920928955078125e-07, R108 ;  /* 0x34000000056c7823 */ /* 0x000fe2000001006c */
[----:B------:R-:W-:-:S02]  /*5f50*/  IMAD.MOV.U32 R142, RZ, RZ, R109 ;  /* 0x000000ffff8e7224 */ /* 0x000fc400078e006d */
[----:B------:R-:W-:Y:S01]  /*5f60*/  FFMA.FTZ R5, R13, 1.1920928955078125e-07, R10 ;  /* 0x340000000d057823 */ /* 0x000fe2000001000a */
[----:B------:R-:W-:Y:S01]  /*5f70*/  IMAD.MOV.U32 R124, RZ, RZ, R97 ;  /* 0x000000ffff7c7224 */ /* 0x000fe200078e0061 */
[----:B------:R-:W-:Y:S01]  /*5f80*/  MOV R130, R101 ;  /* 0x0000006500827202 */ /* 0x000fe20000000f00 */
        /* <DEDUP_REMOVED lines=18> */
[----:B------:R-:W-:Y:S01]  /*60b0*/  @P2 FMUL R116, R116, 0.25 ;  /* 0x3e80000074742820 */ /* 0x000fe20000400000 */
[----:B------:R-:W-:Y:S01]  /*60c0*/  @P2 FMUL R120, R120, 0.25 ;  /* 0x3e80000078782820 */ /* 0x000fe20000400000 */
[----:B------:R-:W-:Y:S01]  /*60d0*/  @P2 FMUL R105, R105, 0.25 ;  /* 0x3e80000069692820 */ /* 0x000fe20000400000 */
[----:B------:R-:W-:-:S02]  /*60e0*/  IMAD R99, R38, 0x8, R101 ;  /* 0x0000000826637824 */ /* 0x000fc400078e0265 */
[----:B------:R-:W-:Y:S01]  /*60f0*/  @!P1 FMUL R116, R116, 16777216 ;  /* 0x4b80000074749820 */ /* 0x000fe20000400000 */
[----:B------:R-:W-:Y:S01]  /*6100*/  @!P1 FMUL R120, R120, 16777216 ;  /* 0x4b80000078789820 */ /* 0x000fe20000400000 */
[----:B------:R-:W-:Y:S01]  /*6110*/  @!P1 FMUL R105, R105, 16777216 ;  /* 0x4b80000069699820 */ /* 0x000fe20000400000 */
[----:B------:R-:W-:Y:S02]  /*6120*/  IMAD R95, R38, 0x8, R99 ;  /* 0x00000008265f7824 */ /* 0x000fe400078e0263 */
[----:B------:R-:W-:Y:S01]  /*6130*/  @P2 FMUL R130, R130, 0.25 ;  /* 0x3e80000082822820 */ /* 0x000fe20000400000 */
[----:B------:R-:W-:Y:S01]  /*6140*/  @P2 FMUL R144, R144, 0.25 ;  /* 0x3e80000090902820 */ /* 0x000fe20000400000 */
[----:B------:R-:W-:Y:S01]  /*6150*/  @P2 FMUL R8, R8, 0.25 ;  /* 0x3e80000008082820 */ /* 0x000fe20000400000 */
[----:B------:R-:W-:Y:S01]  /*6160*/  @P2 FMUL R114, R114, 0.25 ;  /* 0x3e80000072722820 */ /* 0x000fe20000400000 */
[----:B------:R-:W-:Y:S01]  /*6170*/  LEA R91, R38, R95, 0x3 ;  /* 0x0000005f265b7211 */ /* 0x000fe200078e18ff */
[----:B------:R-:W-:Y:S01]  /*6180*/  @P2 FMUL R126, R126, 0.25 ;  /* 0x3e8000007e7e2820 */ /* 0x000fe20000400000 */
[----:B------:R-:W-:Y:S01]  /*6190*/  @P2 FMUL R132, R132, 0.25 ;  /* 0x3e80000084842820 */ /* 0x000fe20000400000 */
[----:B------:R-:W-:Y:S01]  /*61a0*/  @P2 FMUL R136, R136, 0.25 ;  /* 0x3e80000088882820 */ /* 0x000fe20000400000 */
[C---:B0-----:R-:W-:Y:S01]  /*61b0*/  FMUL R20, R9.reuse, R116 ;  /* 0x0000007409147220 */ /* 0x041fe20000400000 */
[C---:B------:R-:W-:Y:S01]  /*61c0*/  FMUL R103, R9.reuse, R120 ;  /* 0x0000007809677220 */ /* 0x040fe20000400000 */
[----:B------:R-:W-:Y:S01]  /*61d0*/  FMUL R77, R9, R105 ;  /* 0x00000069094d7220 */ /* 0x000fe20000400000 */
[----:B------:R-:W-:-:S02]  /*61e0*/  IMAD R105, R38, 0x8, R91 ;  /* 0x0000000826697824 */ /* 0x000fc400078e025b */
[----:B------:R-:W-:Y:S01]  /*61f0*/  @!P1 FMUL R130, R130, 16777216 ;  /* 0x4b80000082829820 */ /* 0x000fe20000400000 */
[----:B------:R-:W-:Y:S01]  /*6200*/  @!P1 FMUL R144, R144, 16777216 ;  /* 0x4b80000090909820 */ /* 0x000fe20000400000 */
[----:B------:R-:W-:Y:S01]  /*6210*/  F2FP.F16.F32.PACK_AB R20, R20, R103 ;  /* 0x000000671414723e */ /* 0x000fe200000000ff */
[----:B------:R-:W-:Y:S02]  /*6220*/  IMAD R103, R38, 0x8, R105 ;  /* 0x0000000826677824 */ /* 0x000fe400078e0269 */
[----:B------:R-:W-:Y:S01]  /*6230*/  @!P1 FMUL R8, R8, 16777216 ;  /* 0x4b80000008089820 */ /* 0x000fe20000400000 */
[----:B------:R-:W-:Y:S01]  /*6240*/  @P2 FMUL R110, R110, 0.25 ;  /* 0x3e8000006e6e2820 */ /* 0x000fe20000400000 */
[----:B------:R-:W-:Y:S01]  /*6250*/  @P2 FMUL R124, R124, 0.25 ;  /* 0x3e8000007c7c2820 */ /* 0x000fe20000400000 */
[----:B------:R-:W-:Y:S01]  /*6260*/  @P2 FMUL R142, R142, 0.25 ;  /* 0x3e8000008e8e2820 */ /* 0x000fe20000400000 */
[----:B------:R-:W-:Y:S01]  /*6270*/  @P2 FMUL R113, R113, 0.25 ;  /* 0x3e80000071712820 */ /* 0x000fe20000400000 */
[----:B------:R-:W-:Y:S01]  /*6280*/  @P2 FMUL R117, R117, 0.25 ;  /* 0x3e80000075752820 */ /* 0x000fe20000400000 */
[----:B------:R-:W-:Y:S01]  /*6290*/  @P2 FMUL R121, R121, 0.25 ;  /* 0x3e80000079792820 */ /* 0x000fe20000400000 */
[----:B------:R-:W-:Y:S01]  /*62a0*/  @!P1 FMUL R114, R114, 16777216 ;  /* 0x4b80000072729820 */ /* 0x000fe20000400000 */
[----:B------:R-:W-:Y:S01]  /*62b0*/  @!P1 FMUL R126, R126, 16777216 ;  /* 0x4b8000007e7e9820 */ /* 0x000fe20000400000 */
[----:B------:R-:W-:Y:S01]  /*62c0*/  @!P1 FMUL R132, R132, 16777216 ;  /* 0x4b80000084849820 */ /* 0x000fe20000400000 */
[----:B------:R-:W-:Y:S01]  /*62d0*/  @!P1 FMUL R136, R136, 16777216 ;  /* 0x4b80000088889820 */ /* 0x000fe20000400000 */
[C---:B------:R-:W-:Y:S01]  /*62e0*/  FMUL R26, R9.reuse, R130 ;  /* 0x00000082091a7220 */ /* 0x040fe20000400000 */
[----:B------:R-:W-:Y:S01]  /*62f0*/  F2FP.F16.F32.PACK_AB R28, R28, R97 ;  /* 0x000000611c1c723e */ /* 0x000fe200000000ff */
[C---:B------:R-:W-:Y:S01]  /*6300*/  FMUL R21, R9.reuse, R144 ;  /* 0x0000009009157220 */ /* 0x040fe20000400000 */
[----:B------:R-:W-:Y:S01]  /*6310*/  LEA R97, R38, R103, 0x3 ;  /* 0x0000006726617211 */ /* 0x000fe200078e18ff */
[----:B------:R-:W-:Y:S01]  /*6320*/  FMUL R8, R9, R8 ;  /* 0x0000000809087220 */ /* 0x000fe20000400000 */
[----:B------:R-:W-:Y:S01]  /*6330*/  @!P1 FMUL R110, R110, 16777216 ;  /* 0x4b8000006e6e9820 */ /* 0x000fe20000400000 */
[----:B------:R-:W-:Y:S01]  /*6340*/  @!P1 FMUL R124, R124, 16777216 ;  /* 0x4b8000007c7c9820 */ /* 0x000fe20000400000 */
[----:B------:R-:W-:Y:S01]  /*6350*/  @!P1 FMUL R142, R142, 16777216 ;  /* 0x4b8000008e8e9820 */ /* 0x000fe20000400000 */
[----:B------:R-:W-:Y:S01]  /*6360*/  @!P1 FMUL R113, R113, 16777216 ;  /* 0x4b80000071719820 */ /* 0x000fe20000400000 */
[----:B------:R-:W-:Y:S01]  /*6370*/  @!P1 FMUL R117, R117, 16777216 ;  /* 0x4b80000075759820 */ /* 0x000fe20000400000 */
[----:B------:R-:W-:Y:S01]  /*6380*/  @!P1 FMUL R121, R121, 16777216 ;  /* 0x4b80000079799820 */ /* 0x000fe20000400000 */
[C---:B------:R-:W-:Y:S01]  /*6390*/  FMUL R23, R9.reuse, R114 ;  /* 0x0000007209177220 */ /* 0x040fe20000400000 */
[C---:B------:R-:W-:Y:S01]  /*63a0*/  FMUL R82, R9.reuse, R126 ;  /* 0x0000007e09527220 */ /* 0x040fe20000400000 */
[C---:B------:R-:W-:Y:S01]  /*63b0*/  FMUL R22, R9.reuse, R132 ;  /* 0x0000008409167220 */ /* 0x040fe20000400000 */
[----:B------:R-:W-:Y:S01]  /*63c0*/  FMUL R107, R9, R136 ;  /* 0x00000088096b7220 */ /* 0x000fe20000400000 */
[----:B------:R-:W-:Y:S01]  /*63d0*/  F2FP.F16.F32.PACK_AB R26, R26, R77 ;  /* 0x0000004d1a1a723e */ /* 0x000fe200000000ff */
[----:B------:R-:W-:Y:S01]  /*63e0*/  IMAD R77, R38, 0x8, R97 ;  /* 0x00000008264d7824 */ /* 0x000fe200078e0261 */
[----:B------:R-:W-:Y:S01]  /*63f0*/  F2FP.F16.F32.PACK_AB R31, R31, R10 ;  /* 0x0000000a1f1f723e */ /* 0x000fe200000000ff */
[----:B------:R-:W-:Y:S01]  /*6400*/  IMAD.IADD R48, R3, 0x1, -R48 ;  /* 0x0000000103307824 */ /* 0x000fe200078e0a30 */
[----:B------:R-:W-:Y:S01]  /*6410*/  F2FP.F16.F32.PACK_AB R10, R13, R84 ;  /* 0x000000540d0a723e */ /* 0x000fe200000000ff */
[----:B------:R-:W-:-:S02]  /*6420*/  IMAD.IADD R13, R2, 0x1, -R11 ;  /* 0x00000001020d7824 */ /* 0x000fc400078e0a0b */
[C---:B------:R-:W-:Y:S01]  /*6430*/  FMUL R27, R9.reuse, R110 ;  /* 0x0000006e091b7220 */ /* 0x040fe20000400000 */
[C---:B------:R-:W-:Y:S01]  /*6440*/  FMUL R80, R9.reuse, R124 ;  /* 0x0000007c09507220 */ /* 0x040fe20000400000 */
[C---:B------:R-:W-:Y:S01]  /*6450*/  FMUL R25, R9.reuse, R142 ;  /* 0x0000008e09197220 */ /* 0x040fe20000400000 */
[C---:B------:R-:W-:Y:S01]  /*6460*/  FMUL R24, R9.reuse, R117 ;  /* 0x0000007509187220 */ /* 0x040fe20000400000 */
[C---:B------:R-:W-:Y:S01]  /*6470*/  FMUL R121, R9.reuse, R121 ;  /* 0x0000007909797220 */ /* 0x040fe20000400000 */
[----:B------:R-:W-:Y:S01]  /*6480*/  FMUL R90, R9, R113 ;  /* 0x00000071095a7220 */ /* 0x000fe20000400000 */
[----:B------:R-:W-:Y:S01]  /*6490*/  F2FP.F16.F32.PACK_AB R21, R21, R8 ;  /* 0x000000081515723e */ /* 0x000fe200000000ff */
[----:B------:R-:W-:Y:S01]  /*64a0*/  FADD R48, R48, -1 ;  /* 0xbf80000030307421 */ /* 0x000fe20000000000 */
[----:B------:R-:W-:Y:S01]  /*64b0*/  F2FP.F16.F32.PACK_AB R22, R22, R107 ;  /* 0x0000006b1616723e */ /* 0x000fe200000000ff */
[----:B------:R-:W-:Y:S01]  /*64c0*/  IMAD.IADD R47, R4, 0x1, -R47 ;  /* 0x00000001042f7824 */ /* 0x000fe200078e0a2f */
[----:B------:R-:W-:Y:S01]  /*64d0*/  F2FP.F16.F32.PACK_AB R30, R30, R75 ;  /* 0x0000004b1e1e723e */ /* 0x000fe200000000ff */
[----:B------:R-:W-:Y:S01]  /*64e0*/  IMAD R75, R38, 0x8, R77 ;  /* 0x00000008264b7824 */ /* 0x000fe200078e024d */
[----:B------:R-:W-:Y:S01]  /*64f0*/  F2FP.F16.F32.PACK_AB R23, R23, R82 ;  /* 0x000000521717723e */ /* 0x000fe200000000ff */
[----:B------:R-:W-:Y:S01]  /*6500*/  BAR.SYNC.DEFER_BLOCKING 0x0 ;  /* 0x0000000000007b1d */ /* 0x000fe20000010000 */
[----:B------:R-:W-:Y:S01]  /*6510*/  F2FP.F16.F32.PACK_AB R8, R92, R129 ;  /* 0x000000815c08723e */ /* 0x000fe200000000ff */
[----:B------:R-:W-:Y:S01]  /*6520*/  FADD R47, R47, -1 ;  /* 0xbf8000002f2f7421 */ /* 0x000fe20000000000 */
[----:B------:R-:W-:-:S02]  /*6530*/  F2FP.F16.F32.PACK_AB R9, R86, R109 ;  /* 0x0000006d5609723e */ /* 0x000fc400000000ff */
[----:B------:R-:W-:Y:S01]  /*6540*/  F2FP.F16.F32.PACK_AB R11, R78, R111 ;  /* 0x0000006f4e0b723e */ /* 0x000fe200000000ff */
[----:B------:R-:W-:Y:S01]  /*6550*/  ULDC.64 UR4, c[0x0][0x270] ;  /* 0x00009c0000047ab9 */ /* 0x000fe20000000a00 */
[----:B------:R-:W-:Y:S01]  /*6560*/  F2FP.F16.F32.PACK_AB R12, R12, R49 ;  /* 0x000000310c0c723e */ /* 0x000fe200000000ff */
[----:B------:R-:W-:Y:S01]  /*6570*/  FADD R49, R13, -1 ;  /* 0xbf8000000d317421 */ /* 0x000fe20000000000 */
[----:B------:R-:W-:Y:S01]  /*6580*/  MOV R78, 0x3dc6b27f ;  /* 0x3dc6b27f004e7802 */ /* 0x000fe20000000f00 */
[----:B------:R-:W-:Y:S01]  /*6590*/  UIMAD UR4, UR6, UR4, URZ ;  /* 0x00000004060472a4 */ /* 0x000fe2000f8e023f */
[----:B------:R-:W-:Y:S02]  /*65a0*/  IADD3 R46, R45, -R46, RZ ;  /* 0x8000002e2d2e7210 */ /* 0x000fe40007ffe0ff */
[----:B------:R-:W-:Y:S01]  /*65b0*/  LEA R107, R38, R75, 0x3 ;  /* 0x0000004b266b7211 */ /* 0x000fe200078e18ff */
[----:B------:R-:W-:Y:S01]  /*65c0*/  USHF.L.U32 UR10, UR4, 0x1, URZ ;  /* 0x00000001040a7899 */ /* 0x000fe2000800063f */
[----:B------:R-:W-:Y:S01]  /*65d0*/  F2FP.F16.F32.PACK_AB R29, R29, R88 ;  /* 0x000000581d1d723e */ /* 0x000fe200000000ff */
[----:B------:R-:W-:Y:S01]  /*65e0*/  FADD R46, R46, -1 ;  /* 0xbf8000002e2e7421 */ /* 0x000fe20000000000 */
[----:B------:R-:W-:Y:S01]  /*65f0*/  F2FP.F16.F32.PACK_AB R24, R24, R121 ;  /* 0x000000791818723e */ /* 0x000fe200000000ff */
[----:B------:R-:W-:Y:S01]  /*6600*/  IMAD R109, R38, 0x8, R107 ;  /* 0x00000008266d7824 */ /* 0x000fe200078e026b */
[----:B------:R-:W-:-:S02]  /*6610*/  F2FP.F16.F32.PACK_AB R25, R25, R90 ;  /* 0x0000005a1919723e */ /* 0x000fc400000000ff */
[----:B------:R-:W-:Y:S01]  /*6620*/  F2FP.F16.F32.PACK_AB R27, R27, R80 ;  /* 0x000000501b1b723e */ /* 0x000fe200000000ff */
[----:B------:R-:W-:Y:S01]  /*6630*/  IMAD R111, R38, 0x8, R109 ;  /* 0x00000008266f7824 */ /* 0x000fe200078e026d */
[----:B------:R-:W-:Y:S01]  /*6640*/  F2FP.F16.F32.PACK_AB R13, R67, R70 ;  /* 0x00000046430d723e */ /* 0x000fe200000000ff */
[----:B------:R0:W-:Y:S01]  /*6650*/  STS.128 [R42], R20 ;  /* 0x000000142a007388 */ /* 0x0001e20000000c00 */
[----:B------:R-:W-:Y:S01]  /*6660*/  F2FP.F16.F32.PACK_AB R14, R14, R63 ;  /* 0x0000003f0e0e723e */ /* 0x000fe200000000ff */
[----:B------:R-:W-:Y:S01]  /*6670*/  IMAD R113, R38, 0x8, R111 ;  /* 0x0000000826717824 */ /* 0x000fe200078e026f */
[----:B------:R-:W-:Y:S01]  /*6680*/  F2FP.F16.F32.PACK_AB R15, R15, R56 ;  /* 0x000000380f0f723e */ /* 0x000fe200000000ff */
[----:B------:R1:W-:Y:S01]  /*6690*/  STS.128 [R42+0x280], R8 ;  /* 0x000280082a007388 */ /* 0x0003e20000000c00 */
[----:B------:R-:W-:Y:S02]  /*66a0*/  ISETP.GE.U32.AND P6, PT, R4, 0x7f800000, PT ;  /* 0x7f8000000400780c */ /* 0x000fe40003fc6070 */
[----:B------:R-:W-:Y:S01]  /*66b0*/  ISETP.GE.U32.AND P1, PT, R2, 0x7f800000, PT ;  /* 0x7f8000000200780c */ /* 0x000fe20003f26070 */
[----:B------:R2:W-:Y:S01]  /*66c0*/  STS.128 [R42+0x80], R28 ;  /* 0x0000801c2a007388 */ /* 0x0005e20000000c00 */
[----:B------:R-:W-:-:S02]  /*66d0*/  ISETP.GE.U32.AND P4, PT, R3, 0x7f800000, PT ;  /* 0x7f8000000300780c */ /* 0x000fc40003f86070 */
[----:B------:R-:W-:Y:S01]  /*66e0*/  ISETP.GE.U32.AND P5, PT, R45, 0x7f800000, PT ;  /* 0x7f8000002d00780c */ /* 0x000fe20003fa6070 */
[----:B------:R3:W-:Y:S01]  /*66f0*/  STS.128 [R42+0x200], R24 ;  /* 0x000200182a007388 */ /* 0x0007e20000000c00 */
[----:B------:R-:W-:Y:S02]  /*6700*/  FSETP.NEU.AND P2, PT, R4, RZ, PT ;  /* 0x000000ff0400720b */ /* 0x000fe40003f4d000 */
[----:B------:R-:W-:Y:S01]  /*6710*/  FSETP.NEU.AND P3, PT, R2, RZ, PT ;  /* 0x000000ff0200720b */ /* 0x000fe20003f6d000 */
[----:B0-----:R-:W-:Y:S01]  /*6720*/  FFMA.FTZ R20, R49, R78, -0.16845393180847167969 ;  /* 0xbe2c7f3031147423 */ /* 0x001fe2000001004e */
[----:B------:R0:W-:Y:S01]  /*6730*/  STS.128 [R42+0x100], R12 ;  /* 0x0001000c2a007388 */ /* 0x0001e20000000c00 */
[----:B------:R-:W-:Y:S01]  /*6740*/  F2FP.F16.F32.PACK_AB R21, R65, R68 ;  /* 0x000000444115723e */ /* 0x000fe200000000ff */
[----:B-1----:R-:W-:Y:S01]  /*6750*/  FFMA.FTZ R9, R48, R78, -0.16845393180847167969 ;  /* 0xbe2c7f3030097423 */ /* 0x002fe2000001004e */
[----:B------:R-:W-:Y:S01]  /*6760*/  FFMA.FTZ R20, R49, R20, 0.1716887056827545166 ;  /* 0x3e2fcf2a31147423 */ /* 0x000fe20000010014 */
[-C--:B------:R-:W-:Y:S01]  /*6770*/  FFMA.FTZ R11, R46, R78.reuse, -0.16845393180847167969 ;  /* 0xbe2c7f302e0b7423 */ /* 0x080fe2000001004e */
[----:B------:R-:W-:Y:S01]  /*6780*/  FFMA.FTZ R10, R47, R78, -0.16845393180847167969 ;  /* 0xbe2c7f302f0a7423 */ /* 0x000fe2000001004e */
[----:B------:R-:W-:Y:S01]  /*6790*/  FFMA.FTZ R9, R48, R9, 0.1716887056827545166 ;  /* 0x3e2fcf2a30097423 */ /* 0x000fe20000010009 */
[----:B------:R-:W-:Y:S01]  /*67a0*/  FFMA.FTZ R20, R49, R20, -0.17900948226451873779 ;  /* 0xbe374e4331147423 */ /* 0x000fe20000010014 */
[----:B------:R-:W-:Y:S01]  /*67b0*/  FFMA.FTZ R11, R46, R11, 0.1716887056827545166 ;  /* 0x3e2fcf2a2e0b7423 */ /* 0x000fe2000001000b */
[----:B------:R-:W-:Y:S01]  /*67c0*/  FFMA.FTZ R10, R47, R10, 0.1716887056827545166 ;  /* 0x3e2fcf2a2f0a7423 */ /* 0x000fe2000001000a */
[----:B------:R-:W-:Y:S01]  /*67d0*/  FFMA.FTZ R9, R48, R9, -0.17900948226451873779 ;  /* 0xbe374e4330097423 */ /* 0x000fe20000010009 */
[C---:B------:R-:W-:Y:S01]  /*67e0*/  FFMA.FTZ R20, R49.reuse, R20, 0.20512372255325317383 ;  /* 0x3e520bf431147423 */ /* 0x040fe20000010014 */
[----:B------:R-:W-:Y:S01]  /*67f0*/  FFMA.FTZ R11, R46, R11, -0.17900948226451873779 ;  /* 0xbe374e432e0b7423 */ /* 0x000fe2000001000b */
[----:B--2---:R-:W-:Y:S01]  /*6800*/  F2FP.F16.F32.PACK_AB R29, R66, R115 ;  /* 0x00000073421d723e */ /* 0x004fe200000000ff */
[----:B------:R-:W-:Y:S01]  /*6810*/  FFMA.FTZ R9, R48, R9, 0.20512372255325317383 ;  /* 0x3e520bf430097423 */ /* 0x000fe20000010009 */
[----:B------:R-:W-:Y:S01]  /*6820*/  FFMA.FTZ R22, R49, R20, -0.24046532809734344482 ;  /* 0xbe763c8b31167423 */ /* 0x000fe20000010014 */
[----:B------:R-:W-:Y:S01]  /*6830*/  FFMA.FTZ R11, R46, R11, 0.20512372255325317383 ;  /* 0x3e520bf42e0b7423 */ /* 0x000fe2000001000b */
[----:B------:R-:W-:Y:S01]  /*6840*/  LEA R115, R38, R113, 0x3 ;  /* 0x0000007126737211 */ /* 0x000fe200078e18ff */
[----:B------:R-:W-:Y:S01]  /*6850*/  FFMA.FTZ R9, R48, R9, -0.24046532809734344482 ;  /* 0xbe763c8b30097423 */ /* 0x000fe20000010009 */
[----:B------:R-:W-:Y:S01]  /*6860*/  FFMA.FTZ R10, R47, R10, -0.17900948226451873779 ;  /* 0xbe374e432f0a7423 */ /* 0x000fe2000001000a */
[----:B------:R-:W-:Y:S01]  /*6870*/  FFMA.FTZ R22, R49, R22, 0.28857114911079406738 ;  /* 0x3e93bf9931167423 */ /* 0x000fe20000010016 */
[----:B------:R-:W-:Y:S01]  /*6880*/  FFMA.FTZ R11, R46, R11, -0.24046532809734344482 ;  /* 0xbe763c8b2e0b7423 */ /* 0x000fe2000001000b */
[----:B------:R-:W-:Y:S01]  /*6890*/  FFMA.FTZ R9, R48, R9, 0.28857114911079406738 ;  /* 0x3e93bf9930097423 */ /* 0x000fe20000010009 */
[----:B------:R-:W-:Y:S01]  /*68a0*/  FFMA.FTZ R10, R47, R10, 0.20512372255325317383 ;  /* 0x3e520bf42f0a7423 */ /* 0x000fe2000001000a */
[----:B------:R-:W-:-:S02]  /*68b0*/  IMAD R117, R38, 0x8, R115 ;  /* 0x0000000826757824 */ /* 0x000fc400078e0273 */
[----:B------:R-:W-:Y:S01]  /*68c0*/  FFMA.FTZ R8, R49, R22, -0.36067417263984680176 ;  /* 0xbeb8aa4931087423 */ /* 0x000fe20000010016 */
[----:B------:R-:W-:Y:S01]  /*68d0*/  FFMA.FTZ R9, R48, R9, -0.36067417263984680176 ;  /* 0xbeb8aa4930097423 */ /* 0x000fe20000010009 */
[----:B------:R-:W-:Y:S01]  /*68e0*/  FFMA.FTZ R11, R46, R11, 0.28857114911079406738 ;  /* 0x3e93bf992e0b7423 */ /* 0x000fe2000001000b */
[----:B------:R-:W-:Y:S01]  /*68f0*/  F2FP.F16.F32.PACK_AB R28, R76, R119 ;  /* 0x000000774c1c723e */ /* 0x000fe200000000ff */
[----:B------:R-:W-:Y:S01]  /*6900*/  FFMA.FTZ R10, R47, R10, -0.24046532809734344482 ;  /* 0xbe763c8b2f0a7423 */ /* 0x000fe2000001000a */
[----:B------:R-:W-:Y:S02]  /*6910*/  IMAD R119, R38, 0x8, R117 ;  /* 0x0000000826777824 */ /* 0x000fe400078e0275 */
[----:B------:R-:W-:Y:S01]  /*6920*/  FFMA.FTZ R8, R49, R8, 0.48089820146560668945 ;  /* 0x3ef6384a31087423 */ /* 0x000fe20000010008 */
[----:B------:R-:W-:Y:S01]  /*6930*/  FFMA.FTZ R9, R48, R9, 0.48089820146560668945 ;  /* 0x3ef6384a30097423 */ /* 0x000fe20000010009 */
[----:B------:R-:W-:Y:S01]  /*6940*/  FFMA.FTZ R11, R46, R11, -0.36067417263984680176 ;  /* 0xbeb8aa492e0b7423 */ /* 0x000fe2000001000b */
[----:B------:R-:W-:Y:S01]  /*6950*/  FFMA.FTZ R10, R47, R10, 0.28857114911079406738 ;  /* 0x3e93bf992f0a7423 */ /* 0x000fe2000001000a */
[----:B------:R-:W-:Y:S01]  /*6960*/  LEA R121, R38, R119, 0x3 ;  /* 0x0000007726797211 */ /* 0x000fe200078e18ff */
[----:B------:R-:W-:Y:S01]  /*6970*/  FFMA.FTZ R8, R49, R8, -0.72134751081466674805 ;  /* 0xbf38aa3b31087423 */ /* 0x000fe20000010008 */
[----:B------:R-:W-:Y:S01]  /*6980*/  FFMA.FTZ R9, R48, R9, -0.72134751081466674805 ;  /* 0xbf38aa3b30097423 */ /* 0x000fe20000010009 */
[----:B------:R-:W-:Y:S01]  /*6990*/  FFMA.FTZ R11, R46, R11, 0.48089820146560668945 ;  /* 0x3ef6384a2e0b7423 */ /* 0x000fe2000001000b */
[----:B------:R-:W-:Y:S01]  /*69a0*/  FFMA.FTZ R10, R47, R10, -0.36067417263984680176 ;  /* 0xbeb8aa492f0a7423 */ /* 0x000fe2000001000a */
[----:B---3--:R-:W-:Y:S01]  /*69b0*/  F2FP.F16.F32.PACK_AB R24, R72, R123 ;  /* 0x0000007b4818723e */ /* 0x008fe200000000ff */
[----:B------:R-:W-:Y:S01]  /*69c0*/  FMUL R8, R49, R8 ;  /* 0x0000000831087220 */ /* 0x000fe20000400000 */
[----:B------:R-:W-:Y:S01]  /*69d0*/  FMUL R9, R48, R9 ;  /* 0x0000000930097220 */ /* 0x000fe20000400000 */
[----:B------:R-:W-:-:S02]  /*69e0*/  IMAD R123, R38, 0x8, R121 ;  /* 0x00000008267b7824 */ /* 0x000fc400078e0279 */
[----:B------:R-:W-:Y:S01]  /*69f0*/  FFMA.FTZ R11, R46, R11, -0.72134751081466674805 ;  /* 0xbf38aa3b2e0b7423 */ /* 0x000fe2000001000b */
[----:B------:R-:W-:Y:S01]  /*6a00*/  FFMA.FTZ R10, R47, R10, 0.48089820146560668945 ;  /* 0x3ef6384a2f0a7423 */ /* 0x000fe2000001000a */
[----:B------:R-:W-:Y:S01]  /*6a10*/  FMUL R8, R49, R8 ;  /* 0x0000000831087220 */ /* 0x000fe20000400000 */
[----:B------:R-:W-:Y:S01]  /*6a20*/  FMUL R9, R48, R9 ;  /* 0x0000000930097220 */ /* 0x000fe20000400000 */
[----:B------:R-:W-:Y:S02]  /*6a30*/  IMAD R137, R38, 0x8, R123 ;  /* 0x0000000826897824 */ /* 0x000fe400078e027b */
[----:B------:R-:W-:Y:S01]  /*6a40*/  FMUL R11, R46, R11 ;  /* 0x0000000b2e0b7220 */ /* 0x000fe20000400000 */
[----:B------:R-:W-:Y:S01]  /*6a50*/  FFMA.FTZ R10, R47, R10, -0.72134751081466674805 ;  /* 0xbf38aa3b2f0a7423 */ /* 0x000fe2000001000a */
[----:B------:R-:W-:Y:S01]  /*6a60*/  FFMA.FTZ R49, R49, 1.4426950216293334961, R8 ;  /* 0x3fb8aa3b31317823 */ /* 0x000fe20000010008 */
[----:B------:R-:W-:Y:S01]  /*6a70*/  FFMA.FTZ R48, R48, 1.4426950216293334961, R9 ;  /* 0x3fb8aa3b30307823 */ /* 0x000fe20000010009 */
[----:B------:R-:W-:Y:S01]  /*6a80*/  FMUL R11, R46, R11 ;  /* 0x0000000b2e0b7220 */ /* 0x000fe20000400000 */
[----:B0-----:R-:W-:Y:S01]  /*6a90*/  LEA R13, R38, R137, 0x3 ;  /* 0x00000089260d7211 */ /* 0x001fe200078e18ff */
[----:B------:R-:W-:Y:S01]  /*6aa0*/  FMUL R10, R47, R10 ;  /* 0x0000000a2f0a7220 */ /* 0x000fe20000400000 */
[----:B------:R-:W0:Y:S01]  /*6ab0*/  LDC.64 R8, c[0x0][0x228] ;  /* 0x00008a00ff087b82 */ /* 0x000e220000000a00 */
[----:B------:R-:W-:Y:S01]  /*6ac0*/  FFMA.FTZ R11, R46, 1.4426950216293334961, R11 ;  /* 0x3fb8aa3b2e0b7823 */ /* 0x000fe2000001000b */
[----:B------:R-:W-:Y:S01]  /*6ad0*/  F2FP.F16.F32.PACK_AB R30, R59, R62 ;  /* 0x0000003e3b1e723e */ /* 0x000fe200000000ff */
[----:B------:R-:W-:Y:S01]  /*6ae0*/  FMUL R10, R47, R10 ;  /* 0x0000000a2f0a7220 */ /* 0x000fe20000400000 */
[----:B------:R-:W-:Y:S01]  /*6af0*/  F2FP.F16.F32.PACK_AB R31, R52, R55 ;  /* 0x00000037341f723e */ /* 0x000fe200000000ff */
[----:B------:R-:W-:-:S02]  /*6b00*/  IMAD R15, R38, 0x8, R13 ;  /* 0x00000008260f7824 */ /* 0x000fc400078e020d */
[----:B------:R-:W-:Y:S01]  /*6b10*/  FADD R120, R40, R11 ;  /* 0x0000000b28787221 */ /* 0x000fe20000000000 */
[----:B------:R-:W-:Y:S01]  /*6b20*/  FFMA.FTZ R47, R47, 1.4426950216293334961, R10 ;  /* 0x3fb8aa3b2f2f7823 */ /* 0x000fe2000001000a */
[----:B------:R-:W-:Y:S01]  /*6b30*/  @P6 MOV R11, 0x7f800000 ;  /* 0x7f800000000b6802 */ /* 0x000fe20000000f00 */
[----:B------:R1:W-:Y:S01]  /*6b40*/  STS.128 [R42+0x300], R28 ;  /* 0x0003001c2a007388 */ /* 0x0003e20000000c00 */
[----:B------:R-:W-:Y:S01]  /*6b50*/  FADD R116, R5, R48 ;  /* 0x0000003005747221 */ /* 0x000fe20000000000 */
[----:B------:R-:W-:Y:S02]  /*6b60*/  @P1 IMAD.MOV.U32 R5, RZ, RZ, 0x7f800000 ;  /* 0x7f800000ff051424 */ /* 0x000fe400078e00ff */
[----:B------:R-:W-:Y:S01]  /*6b70*/  FADD R112, R112, R47 ;  /* 0x0000002f70707221 */ /* 0x000fe20000000000 */
[----:B------:R-:W-:Y:S01]  /*6b80*/  F2FP.F16.F32.PACK_AB R20, R74, R127 ;  /* 0x0000007f4a14723e */ /* 0x000fe200000000ff */
[----:B------:R-:W-:Y:S01]  /*6b90*/  FADD R108, R108, R49 ;  /* 0x000000316c6c7221 */ /* 0x000fe20000000000 */
[----:B------:R-:W-:Y:S01]  /*6ba0*/  F2FP.F16.F32.PACK_AB R22, R58, R61 ;  /* 0x0000003d3a16723e */ /* 0x000fe200000000ff */
[----:B------:R-:W-:Y:S01]  /*6bb0*/  @P6 FFMA.FTZ R112, R4, R11, +INF ;  /* 0x7f80000004706423 */ /* 0x000fe2000001000b */
[----:B------:R-:W-:Y:S01]  /*6bc0*/  F2FP.F16.F32.PACK_AB R23, R51, R54 ;  /* 0x000000363317723e */ /* 0x000fe200000000ff */
[----:B------:R-:W-:Y:S01]  /*6bd0*/  @P1 FFMA.FTZ R108, R2, R5, +INF ;  /* 0x7f800000026c1423 */ /* 0x000fe20000010005 */
[----:B------:R-:W-:Y:S01]  /*6be0*/  @P4 IMAD.MOV.U32 R4, RZ, RZ, 0x7f800000 ;  /* 0x7f800000ff044424 */ /* 0x000fe200078e00ff */
[C---:B------:R-:W-:Y:S01]  /*6bf0*/  FSETP.NEU.AND P1, PT, R3.reuse, RZ, PT ;  /* 0x000000ff0300720b */ /* 0x040fe20003f2d000 */
[----:B------:R-:W-:Y:S01]  /*6c00*/  IMAD R2, R0, UR5, RZ ;  /* 0x0000000500027c24 */ /* 0x000fe2000f8e02ff */
[----:B------:R2:W-:Y:S01]  /*6c10*/  STS.128 [R42+0x180], R20 ;  /* 0x000180142a007388 */ /* 0x0005e20000000c00 */
[----:B------:R-:W-:Y:S01]  /*6c20*/  @P4 FFMA.FTZ R116, R3, R4, +INF ;  /* 0x7f80000003744423 */ /* 0x000fe20000010004 */
[----:B------:R-:W-:Y:S01]  /*6c30*/  @P5 IMAD.MOV.U32 R4, RZ, RZ, 0x7f800000 ;  /* 0x7f800000ff045424 */ /* 0x000fe200078e00ff */
[----:B-1----:R-:W-:Y:S01]  /*6c40*/  LEA R29, R38, R15, 0x3 ;  /* 0x0000000f261d7211 */ /* 0x002fe200078e18ff */
[----:B------:R-:W-:Y:S01]  /*6c50*/  UIMAD.WIDE UR4, UR4, 0x2, URZ ;  /* 0x00000002040478a5 */ /* 0x000fe2000f8e023f */
[----:B------:R-:W-:Y:S01]  /*6c60*/  SHF.L.U32 R3, R2, 0x1, RZ ;  /* 0x0000000102037819 */ /* 0x000fe200000006ff */
[----:B------:R-:W-:Y:S01]  /*6c70*/  @P5 FFMA.FTZ R120, R45, R4, +INF ;  /* 0x7f8000002d785423 */ /* 0x000fe20000010004 */
[----:B------:R-:W-:Y:S01]  /*6c80*/  F2FP.F16.F32.PACK_AB R25, R64, R125 ;  /* 0x0000007d4019723e */ /* 0x000fe200000000ff */
[----:B------:R-:W-:Y:S01]  /*6c90*/  IMAD R31, R38, 0x8, R29 ;  /* 0x00000008261f7824 */ /* 0x000fe200078e021d */
[----:B------:R-:W-:Y:S01]  /*6ca0*/  F2FP.F16.F32.PACK_AB R26, R57, R60 ;  /* 0x0000003c391a723e */ /* 0x000fe200000000ff */
[----:B------:R-:W-:Y:S01]  /*6cb0*/  IMAD.HI R2, R2, 0x2, RZ ;  /* 0x0000000202027827 */ /* 0x000fe200078e02ff */
[----:B------:R-:W-:Y:S01]  /*6cc0*/  F2FP.F16.F32.PACK_AB R27, R50, R53 ;  /* 0x00000035321b723e */ /* 0x000fe200000000ff */
[----:B------:R-:W-:Y:S01]  /*6cd0*/  ULDC UR4, c[0x0][0x27c] ;  /* 0x00009f0000047ab9 */ /* 0x000fe20000000800 */
[----:B0-----:R-:W-:Y:S01]  /*6ce0*/  IADD3 R134, P4, P5, R3, UR10, R8 ;  /* 0x0000000a03867c10 */ /* 0x001fe2000fd9e008 */
[----:B------:R-:W-:Y:S01]  /*6cf0*/  UIMAD UR4, UR6, UR4, URZ ;  /* 0x00000004060472a4 */ /* 0x000fe2000f8e023f */
[----:B------:R-:W-:Y:S01]  /*6d00*/  LOP3.LUT R3, R18, 0x70, RZ, 0xc0, !PT ;  /* 0x0000007012037812 */ /* 0x000fe200078ec0ff */
[----:B--2---:R-:W-:Y:S01]  /*6d10*/  IMAD R21, R38, 0x8, R31 ;  /* 0x0000000826157824 */ /* 0x004fe200078e021f */
[----:B------:R0:W-:Y:S01]  /*6d20*/  STS.128 [R42+0x380], R24 ;  /* 0x000380182a007388 */ /* 0x0001e20000000c00 */
[----:B------:R-:W-:Y:S01]  /*6d30*/  IADD3.X R180, R2, UR5, R9, P4, P5 ;  /* 0x0000000502b47c10 */ /* 0x000fe2000a7ea409 */
[----:B------:R-:W-:Y:S01]  /*6d40*/  USHF.L.U32 UR6, UR4, 0x2, URZ ;  /* 0x0000000204067899 */ /* 0x000fe2000800063f */
[----:B------:R-:W-:Y:S01]  /*6d50*/  IMAD R23, R38, 0x8, R21 ;  /* 0x0000000826177824 */ /* 0x000fe200078e0215 */
[----:B------:R-:W-:Y:S01]  /*6d60*/  BAR.SYNC.DEFER_BLOCKING 0x0 ;  /* 0x0000000000007b1d */ /* 0x000fe20000010000 */
[-C--:B------:R-:W-:Y:S01]  /*6d70*/  LEA R18, P4, R19, R134.reuse, 0x1 ;  /* 0x0000008613127211 */ /* 0x080fe200078808ff */
[----:B------:R-:W-:Y:S01]  /*6d80*/  UIMAD.WIDE UR4, UR4, 0x4, URZ ;  /* 0x00000004040478a5 */ /* 0x000fe2000f8e023f */
[----:B------:R-:W-:-:S02]  /*6d90*/  LEA R4, P6, R33, R134, 0x1 ;  /* 0x0000008621047211 */ /* 0x000fc400078c08ff */
[----:B------:R-:W-:Y:S02]  /*6da0*/  LEA R2, P5, R32, R134, 0x1 ;  /* 0x0000008620027211 */ /* 0x000fe400078a08ff */
[-C--:B------:R-:W-:Y:S02]  /*6db0*/  LEA.HI.X.SX32 R19, R19, R180.reuse, 0x1, P4 ;  /* 0x000000b413137211 */ /* 0x080fe400020f0eff */
[----:B------:R-:W-:Y:S02]  /*6dc0*/  LEA.HI.X.SX32 R5, R33, R180, 0x1, P6 ;  /* 0x000000b421057211 */ /* 0x000fe400030f0eff */
[-C--:B------:R-:W-:Y:S02]  /*6dd0*/  LEA R46, P4, R34, R134.reuse, 0x1 ;  /* 0x00000086222e7211 */ /* 0x080fe400078808ff */
[----:B0-----:R-:W-:Y:S02]  /*6de0*/  LEA R25, R38, R23, 0x3 ;  /* 0x0000001726197211 */ /* 0x001fe400078e18ff */
[----:B------:R-:W-:-:S02]  /*6df0*/  LEA R48, P6, R35, R134, 0x1 ;  /* 0x0000008623307211 */ /* 0x000fc400078c08ff */
[----:B------:R-:W-:Y:S01]  /*6e00*/  IADD3 R181, R3, UR7, RZ ;  /* 0x0000000703b57c10 */ /* 0x000fe2000fffe0ff */
[----:B------:R-:W-:Y:S01]  /*6e10*/  IMAD R27, R38, 0x8, R25 ;  /* 0x00000008261b7824 */ /* 0x000fe200078e0219 */
[----:B------:R-:W-:Y:S02]  /*6e20*/  LEA.HI.X.SX32 R3, R32, R180, 0x1, P5 ;  /* 0x000000b420037211 */ /* 0x000fe400028f0eff */
[----:B------:R-:W-:Y:S01]  /*6e30*/  LEA R50, P5, R36, R134, 0x1 ;  /* 0x0000008624327211 */ /* 0x000fe200078a08ff */
[----:B------:R-:W-:Y:S01]  /*6e40*/  IMAD R157, R38, 0x8, R27 ;  /* 0x00000008269d7824 */ /* 0x000fe200078e021b */
[-C--:B------:R-:W-:Y:S01]  /*6e50*/  LEA.HI.X.SX32 R47, R34, R180.reuse, 0x1, P4 ;  /* 0x000000b4222f7211 */ /* 0x080fe200020f0eff */
[----:B------:R-:W0:Y:S01]  /*6e60*/  LDS.128 R8, [R6+UR7] ;  /* 0x0000000706087984 */ /* 0x000e220008000c00 */
[----:B------:R-:W-:Y:S02]  /*6e70*/  LEA.HI.X.SX32 R49, R35, R180, 0x1, P6 ;  /* 0x000000b423317211 */ /* 0x000fe400030f0eff */
[-C--:B------:R-:W-:Y:S01]  /*6e80*/  LEA R52, P4, R37, R134.reuse, 0x1 ;  /* 0x0000008625347211 */ /* 0x080fe200078808ff */
[----:B------:R-:W-:Y:S01]  /*6e90*/  LDS.128 R32, [R6+UR7+0x1400] ;  /* 0x0014000706207984 */ /* 0x000fe20008000c00 */
[----:B------:R-:W-:-:S02]  /*6ea0*/  LEA R54, P6, R39, R134, 0x1 ;  /* 0x0000008627367211 */ /* 0x000fc400078c08ff */
[----:B------:R-:W-:Y:S02]  /*6eb0*/  LEA R159, R38, R157, 0x3 ;  /* 0x0000009d269f7211 */ /* 0x000fe400078e18ff */
[----:B------:R-:W-:Y:S02]  /*6ec0*/  LEA.HI.X.SX32 R51, R36, R180, 0x1, P5 ;  /* 0x000000b424337211 */ /* 0x000fe400028f0eff */
[----:B------:R-:W-:Y:S01]  /*6ed0*/  LEA R56, P5, R41, R134, 0x1 ;  /* 0x0000008629387211 */ /* 0x000fe200078a08ff */
[C---:B------:R-:W-:Y:S01]  /*6ee0*/  IMAD R161, R38.reuse, 0x8, R159 ;  /* 0x0000000826a17824 */ /* 0x040fe200078e029f */
[-C--:B------:R-:W-:Y:S02]  /*6ef0*/  LEA.HI.X.SX32 R53, R37, R180.reuse, 0x1, P4 ;  /* 0x000000b425357211 */ /* 0x080fe400020f0eff */
[----:B------:R-:W-:Y:S01]  /*6f00*/  LEA.HI.X.SX32 R55, R39, R180, 0x1, P6 ;  /* 0x000000b427377211 */ /* 0x000fe200030f0eff */
[----:B------:R-:W-:Y:S01]  /*6f10*/  IMAD R163, R38, 0x8, R161 ;  /* 0x0000000826a37824 */ /* 0x000fe200078e02a1 */
[----:B------:R-:W-:-:S02]  /*6f20*/  LEA R58, P4, R43, R134, 0x1 ;  /* 0x000000862b3a7211 */ /* 0x000fc400078808ff */
[----:B------:R-:W-:Y:S02]  /*6f30*/  LEA R60, P6, R93, R134, 0x1 ;  /* 0x000000865d3c7211 */ /* 0x000fe400078c08ff */
[----:B------:R-:W-:Y:S02]  /*6f40*/  LEA.HI.X.SX32 R57, R41, R180, 0x1, P5 ;  /* 0x000000b429397211 */ /* 0x000fe400028f0eff */
[----:B------:R-:W-:Y:S02]  /*6f50*/  LEA R62, P5, R89, R134, 0x1 ;  /* 0x00000086593e7211 */ /* 0x000fe400078a08ff */
[-C--:B------:R-:W-:Y:S02]  /*6f60*/  LEA.HI.X.SX32 R59, R43, R180.reuse, 0x1, P4 ;  /* 0x000000b42b3b7211 */ /* 0x080fe400020f0eff */
[----:B------:R-:W-:Y:S01]  /*6f70*/  LEA.HI.X.SX32 R61, R93, R180, 0x1, P6 ;  /* 0x000000b45d3d7211 */ /* 0x000fe200030f0eff */
[----:B------:R-:W-:Y:S01]  /*6f80*/  LDS.128 R40, [R6+UR7+0x1c00] ;  /* 0x001c000706287984 */ /* 0x000fe20008000c00 */
[----:B------:R-:W-:-:S02]  /*6f90*/  LEA R64, P4, R85, R134, 0x1 ;  /* 0x0000008655407211 */ /* 0x000fc400078808ff */
[----:B------:R-:W-:Y:S02]  /*6fa0*/  LEA R66, P6, R87, R134, 0x1 ;  /* 0x0000008657427211 */ /* 0x000fe400078c08ff */
[----:B------:R-:W-:Y:S02]  /*6fb0*/  LEA.HI.X.SX32 R63, R89, R180, 0x1, P5 ;  /* 0x000000b4593f7211 */ /* 0x000fe400028f0eff */
[----:B------:R-:W-:Y:S02]  /*6fc0*/  LEA R80, P5, R81, R134, 0x1 ;  /* 0x0000008651507211 */ /* 0x000fe400078a08ff */
[-C--:B------:R-:W-:Y:S02]  /*6fd0*/  LEA.HI.X.SX32 R65, R85, R180.reuse, 0x1, P4 ;  /* 0x000000b455417211 */ /* 0x080fe400020f0eff */
[----:B------:R-:W-:Y:S01]  /*6fe0*/  LEA.HI.X.SX32 R67, R87, R180, 0x1, P6 ;  /* 0x000000b457437211 */ /* 0x000fe200030f0eff */
[----:B0-----:R-:W-:Y:S01]  /*6ff0*/  STG.E.U16 desc[UR8][R18.64], R8 ;  /* 0x0000000812007986 */ /* 0x001fe2000c101508 */
[----:B------:R-:W-:-:S02]  /*7000*/  LEA R82, P4, R83, R134, 0x1 ;  /* 0x0000008653527211 */ /* 0x000fc400078808ff */
[----:B------:R-:W-:Y:S02]  /*7010*/  LEA R68, P6, R69, R134, 0x1 ;  /* 0x0000008645447211 */ /* 0x000fe400078c08ff */
[C---:B------:R-:W-:Y:S02]  /*7020*/  LEA R133, R38.reuse, R163, 0x3 ;  /* 0x000000a326857211 */ /* 0x040fe400078e18ff */
        /* <DEDUP_REMOVED lines=11> */
[----:B------:R-:W-:Y:S02]  /*70e0*/  LEA.HI.X.SX32 R79, R79, R180, 0x1, P6 ;  /* 0x000000b44f4f7211 */ /* 0x000fe400030f0eff */
        /* <DEDUP_REMOVED lines=27> */
[----:B------:R-:W-:-:S02]  /*72a0*/  LEA R167, R38, R135, 0x3 ;  /* 0x0000008726a77211 */ /* 0x000fc400078e18ff */
[-C--:B------:R-:W-:Y:S02]  /*72b0*/  LEA R106, P4, R115, R134.reuse, 0x1 ;  /* 0x00000086736a7211 */ /* 0x080fe400078808ff */
[----:B------:R-:W-:Y:S01]  /*72c0*/  LEA R110, P6, R117, R134, 0x1 ;  /* 0x00000086756e7211 */ /* 0x000fe200078c08ff */
[C---:B------:R-:W-:Y:S01]  /*72d0*/  IMAD R169, R38.reuse, 0x8, R167 ;  /* 0x0000000826a97824 */ /* 0x040fe200078e02a7 */
[----:B------:R-:W-:Y:S02]  /*72e0*/  LEA.HI.X.SX32 R105, R113, R180, 0x1, P5 ;  /* 0x000000b471697211 */ /* 0x000fe400028f0eff */
[----:B------:R-:W-:Y:S01]  /*72f0*/  LEA R114, P5, R119, R134, 0x1 ;  /* 0x0000008677727211 */ /* 0x000fe200078a08ff */
[----:B------:R-:W-:Y:S01]  /*7300*/  IMAD R173, R38, 0x8, R169 ;  /* 0x0000000826ad7824 */ /* 0x000fe200078e02a9 */
[-C--:B------:R-:W-:Y:S02]  /*7310*/  LEA.HI.X.SX32 R107, R115, R180.reuse, 0x1, P4 ;  /* 0x000000b4736b7211 */ /* 0x080fe400020f0eff */
[----:B------:R-:W-:-:S02]  /*7320*/  LEA.HI.X.SX32 R111, R117, R180, 0x1, P6 ;  /* 0x000000b4756f7211 */ /* 0x000fc400030f0eff */
[-C--:B------:R-:W-:Y:S02]  /*7330*/  LEA R118, P4, R121, R134.reuse, 0x1 ;  /* 0x0000008679767211 */ /* 0x080fe400078808ff */
[----:B------:R-:W-:Y:S02]  /*7340*/  LEA R122, P6, R123, R134, 0x1 ;  /* 0x000000867b7a7211 */ /* 0x000fe400078c08ff */
[----:B------:R-:W-:Y:S02]  /*7350*/  LEA.HI.X.SX32 R115, R119, R180, 0x1, P5 ;  /* 0x000000b477737211 */ /* 0x000fe400028f0eff */
[----:B------:R-:W-:Y:S02]  /*7360*/  LEA R136, P5, R137, R134, 0x1 ;  /* 0x0000008689887211 */ /* 0x000fe400078a08ff */
[-C--:B------:R-:W-:Y:S02]  /*7370*/  LEA.HI.X.SX32 R119, R121, R180.reuse, 0x1, P4 ;  /* 0x000000b479777211 */ /* 0x080fe400020f0eff */
[----:B------:R-:W-:-:S02]  /*7380*/  LEA.HI.X.SX32 R123, R123, R180, 0x1, P6 ;  /* 0x000000b47b7b7211 */ /* 0x000fc400030f0eff */
[-C--:B------:R-:W-:Y:S02]  /*7390*/  LEA R138, P4, R13, R134.reuse, 0x1 ;  /* 0x000000860d8a7211 */ /* 0x080fe400078808ff */
[----:B------:R-:W-:Y:S02]  /*73a0*/  LEA R140, P6, R15, R134, 0x1 ;  /* 0x000000860f8c7211 */ /* 0x000fe400078c08ff */
[----:B------:R-:W-:Y:S02]  /*73b0*/  LEA.HI.X.SX32 R137, R137, R180, 0x1, P5 ;  /* 0x000000b489897211 */ /* 0x000fe400028f0eff */
[C---:B------:R-:W-:Y:S02]  /*73c0*/  LEA R175, R38.reuse, R173, 0x3 ;  /* 0x000000ad26af7211 */ /* 0x040fe400078e18ff */
[----:B------:R-:W-:Y:S02]  /*73d0*/  LEA R142, P5, R29, R134, 0x1 ;  /* 0x000000861d8e7211 */ /* 0x000fe400078a08ff */
[-C--:B------:R-:W-:Y:S01]  /*73e0*/  LEA.HI.X.SX32 R139, R13, R180.reuse, 0x1, P4 ;  /* 0x000000b40d8b7211 */ /* 0x080fe200020f0eff */
[----:B------:R-:W-:Y:S01]  /*73f0*/  IMAD R177, R38, 0x8, R175 ;  /* 0x0000000826b17824 */ /* 0x000fe200078e02af */
[----:B------:R-:W-:-:S02]  /*7400*/  LEA.HI.X.SX32 R141, R15, R180, 0x1, P6 ;  /* 0x000000b40f8d7211 */ /* 0x000fc400030f0eff */
[-C--:B------:R-:W-:Y:S01]  /*7410*/  LEA R144, P4, R31, R134.reuse, 0x1 ;  /* 0x000000861f907211 */ /* 0x080fe200078808ff */
[C---:B------:R-:W-:Y:S01]  /*7420*/  IMAD R179, R38.reuse, 0x8, R177 ;  /* 0x0000000826b37824 */ /* 0x040fe200078e02b1 */
[----:B------:R-:W-:Y:S01]  /*7430*/  LEA R146, P6, R21, R134, 0x1 ;  /* 0x0000008615927211 */ /* 0x000fe200078c08ff */
[----:B------:R-:W0:Y:S01]  /*7440*/  LDS.128 R12, [R6+UR7+0x400] ;  /* 0x00040007060c7984 */ /* 0x000e220008000c00 */
[----:B------:R-:W-:Y:S01]  /*7450*/  LEA.HI.X.SX32 R143, R29, R180, 0x1, P5 ;  /* 0x000000b41d8f7211 */ /* 0x000fe200028f0eff */
[----:B------:R-:W-:Y:S01]  /*7460*/  IMAD R178, R38, 0x8, R179 ;  /* 0x0000000826b27824 */ /* 0x000fe200078e02b3 */
[----:B------:R-:W-:Y:S01]  /*7470*/  LEA R148, P5, R23, R134, 0x1 ;  /* 0x0000008617947211 */ /* 0x000fe200078a08ff */
[----:B------:R-:W-:Y:S01]  /*7480*/  LDS.128 R36, [R6+UR7+0x1800] ;  /* 0x0018000706247984 */ /* 0x000fe20008000c00 */
[-C--:B------:R-:W-:Y:S02]  /*7490*/  LEA.HI.X.SX32 R145, R31, R180.reuse, 0x1, P4 ;  /* 0x000000b41f917211 */ /* 0x080fe400020f0eff */
[----:B------:R-:W-:Y:S01]  /*74a0*/  LEA.HI.X.SX32 R147, R21, R180, 0x1, P6 ;  /* 0x000000b415937211 */ /* 0x000fe200030f0eff */
[----:B------:R-:W-:Y:S01]  /*74b0*/  LDS.128 R28, [R6+UR7+0x1000] ;  /* 0x00100007061c7984 */ /* 0x000fe20008000c00 */
[----:B------:R-:W-:-:S02]  /*74c0*/  LEA R150, P4, R25, R134, 0x1 ;  /* 0x0000008619967211 */ /* 0x000fc400078808ff */
[----:B------:R-:W-:Y:S02]  /*74d0*/  LEA R154, P6, R27, R134, 0x1 ;  /* 0x000000861b9a7211 */ /* 0x000fe400078c08ff */
[-C--:B------:R-:W-:Y:S02]  /*74e0*/  LEA.HI.X.SX32 R149, R23, R180.reuse, 0x1, P5 ;  /* 0x000000b417957211 */ /* 0x080fe400028f0eff */
[-C--:B------:R-:W-:Y:S01]  /*74f0*/  LEA.HI.X.SX32 R151, R25, R180.reuse, 0x1, P4 ;  /* 0x000000b419977211 */ /* 0x080fe200020f0eff */
[----:B------:R-:W1:Y:S01]  /*7500*/  LDS.128 R20, [R6+UR7+0x800] ;  /* 0x0008000706147984 */ /* 0x000e620008000c00 */
[----:B------:R-:W-:Y:S02]  /*7510*/  LEA.HI.X.SX32 R155, R27, R180, 0x1, P6 ;  /* 0x000000b41b9b7211 */ /* 0x000fe400030f0eff */
[-C--:B------:R-:W-:Y:S01]  /*7520*/  LEA R156, P5, R157, R134.reuse, 0x1 ;  /* 0x000000869d9c7211 */ /* 0x080fe200078a08ff */
[----:B------:R-:W2:Y:S01]  /*7530*/  LDS.128 R24, [R6+UR7+0xc00] ;  /* 0x000c000706187984 */ /* 0x000ea20008000c00 */
[----:B------:R-:W-:-:S02]  /*7540*/  LEA R158, P4, R159, R134, 0x1 ;  /* 0x000000869f9e7211 */ /* 0x000fc400078808ff */
[----:B------:R-:W-:Y:S02]  /*7550*/  LEA R160, P6, R161, R134, 0x1 ;  /* 0x00000086a1a07211 */ /* 0x000fe400078c08ff */
[----:B------:R-:W-:Y:S02]  /*7560*/  LEA.HI.X.SX32 R157, R157, R180, 0x1, P5 ;  /* 0x000000b49d9d7211 */ /* 0x000fe400028f0eff */
[----:B------:R-:W-:Y:S02]  /*7570*/  LEA R162, P5, R163, R134, 0x1 ;  /* 0x00000086a3a27211 */ /* 0x000fe400078a08ff */
[----:B------:R-:W-:Y:S02]  /*7580*/  LEA.HI.X.SX32 R159, R159, R180, 0x1, P4 ;  /* 0x000000b49f9f7211 */ /* 0x000fe400020f0eff */
[----:B------:R-:W-:Y:S02]  /*7590*/  LEA R132, P4, R133, R134, 0x1 ;  /* 0x0000008685847211 */ /* 0x000fe400078808ff */
[----:B------:R-:W-:-:S02]  /*75a0*/  LEA.HI.X.SX32 R161, R161, R180, 0x1, P6 ;  /* 0x000000b4a1a17211 */ /* 0x000fc400030f0eff */
[----:B------:R-:W-:Y:S02]  /*75b0*/  LEA R124, P6, R125, R134, 0x1 ;  /* 0x000000867d7c7211 */ /* 0x000fe400078c08ff */
[----:B------:R-:W-:Y:S02]  /*75c0*/  LEA.HI.X.SX32 R163, R163, R180, 0x1, P5 ;  /* 0x000000b4a3a37211 */ /* 0x000fe400028f0eff */
[----:B------:R-:W-:Y:S01]  /*75d0*/  LEA R126, P5, R127, R134, 0x1 ;  /* 0x000000867f7e7211 */ /* 0x000fe200078a08ff */
[----:B0-----:R0:W-:Y:S01]  /*75e0*/  STG.E.U16 desc[UR8][R4.64], R12 ;  /* 0x0000000c04007986 */ /* 0x0011e2000c101508 */
[----:B------:R-:W-:Y:S02]  /*75f0*/  LEA.HI.X.SX32 R133, R133, R180, 0x1, P4 ;  /* 0x000000b485857211 */ /* 0x000fe400020f0eff */
[----:B------:R-:W-:Y:S02]  /*7600*/  LEA R130, P4, R131, R134, 0x1 ;  /* 0x0000008683827211 */ /* 0x000fe400078808ff */
[----:B------:R-:W-:-:S02]  /*7610*/  LEA.HI.X.SX32 R125, R125, R180, 0x1, P6 ;  /* 0x000000b47d7d7211 */ /* 0x000fc400030f0eff */
[----:B------:R-:W-:Y:S02]  /*7620*/  LEA R128, P6, R129, R134, 0x1 ;  /* 0x0000008681807211 */ /* 0x000fe400078c08ff */
[----:B------:R-:W-:Y:S02]  /*7630*/  LEA.HI.X.SX32 R127, R127, R180, 0x1, P5 ;  /* 0x000000b47f7f7211 */ /* 0x000fe400028f0eff */
[----:B------:R-:W-:Y:S02]  /*7640*/  LEA R164, P5, R135, R134, 0x1 ;  /* 0x0000008687a47211 */ /* 0x000fe400078a08ff */
[----:B0-----:R-:W-:Y:S02]  /*7650*/  PRMT R5, R12, 0x7632, R5 ;  /* 0x000076320c057816 */ /* 0x001fe40000000005 */
[----:B------:R-:W-:Y:S01]  /*7660*/  LEA.HI.X.SX32 R131, R131, R180, 0x1, P4 ;  /* 0x000000b483837211 */ /* 0x000fe200020f0eff */
[----:B-1----:R0:W-:Y:S01]  /*7670*/  STG.E.U16 desc[UR8][R2.64], R20 ;  /* 0x0000001402007986 */ /* 0x0021e2000c101508 */
[----:B------:R-:W-:-:S02]  /*7680*/  PRMT R6, R20, 0x7632, R6 ;  /* 0x0000763214067816 */ /* 0x000fc40000000006 */
[----:B------:R-:W-:Y:S01]  /*7690*/  LEA R166, P4, R167, R134, 0x1 ;  /* 0x00000086a7a67211 */ /* 0x000fe200078808ff */
[----:B--2---:R1:W-:Y:S01]  /*76a0*/  STG.E.U16 desc[UR8][R46.64], R24 ;  /* 0x000000182e007986 */ /* 0x0043e2000c101508 */
[----:B------:R-:W-:Y:S02]  /*76b0*/  LEA.HI.X.SX32 R129, R129, R180, 0x1, P6 ;  /* 0x000000b481817211 */ /* 0x000fe400030f0eff */
[----:B------:R-:W-:Y:S01]  /*76c0*/  LEA R170, P6, R169, R134, 0x1 ;  /* 0x00000086a9aa7211 */ /* 0x000fe200078c08ff */
[----:B------:R2:W-:Y:S01]  /*76d0*/  STG.E.U16 desc[UR8][R48.64], R28 ;  /* 0x0000001c30007986 */ /* 0x0005e2000c101508 */
[----:B------:R-:W-:Y:S02]  /*76e0*/  LEA.HI.X.SX32 R165, R135, R180, 0x1, P5 ;  /* 0x000000b487a57211 */ /* 0x000fe400028f0eff */
[----:B------:R-:W-:Y:S01]  /*76f0*/  LEA R168, P5, R173, R134, 0x1 ;  /* 0x00000086ada87211 */ /* 0x000fe200078a08ff */
[----:B------:R3:W-:Y:S01]  /*7700*/  STG.E.U16 desc[UR8][R50.64], R32 ;  /* 0x0000002032007986 */ /* 0x0007e2000c101508 */
[----:B0-----:R-:W-:-:S02]  /*7710*/  PRMT R3, R8, 0x7632, R3 ;  /* 0x0000763208037816 */ /* 0x001fc40000000003 */
[----:B------:R-:W-:Y:S01]  /*7720*/  PRMT R2, R24, 0x7632, R2 ;  /* 0x0000763218027816 */ /* 0x000fe20000000002 */
[----:B------:R-:W-:Y:S01]  /*7730*/  STG.E.U16 desc[UR8][R52.64], R36 ;  /* 0x0000002434007986 */ /* 0x000fe2000c101508 */
[----:B-1----:R-:W-:Y:S02]  /*7740*/  PRMT R46, R9, 0x7632, R46 ;  /* 0x00007632092e7816 */ /* 0x002fe4000000002e */
[----:B------:R-:W-:Y:S01]  /*7750*/  PRMT R47, R13, 0x7632, R47 ;  /* 0x000076320d2f7816 */ /* 0x000fe2000000002f */
[----:B------:R0:W-:Y:S01]  /*7760*/  STG.E.U16 desc[UR8][R54.64], R40 ;  /* 0x0000002836007986 */ /* 0x0001e2000c101508 */
[----:B--2---:R-:W-:Y:S02]  /*7770*/  PRMT R28, R28, 0x7632, R28 ;  /* 0x000076321c1c7816 */ /* 0x004fe4000000001c */
[----:B------:R-:W-:Y:S01]  /*7780*/  PRMT R48, R21, 0x7632, R48 ;  /* 0x0000763215307816 */ /* 0x000fe20000000030 */
[----:B------:R-:W-:Y:S01]  /*7790*/  STG.E.U16 desc[UR8][R56.64], R3 ;  /* 0x0000000338007986 */ /* 0x000fe2000c101508 */
[----:B---3--:R-:W-:-:S02]  /*77a0*/  PRMT R32, R32, 0x7632, R32 ;  /* 0x0000763220207816 */ /* 0x008fc40000000020 */
[----:B------:R-:W-:Y:S01]  /*77b0*/  PRMT R49, R33, 0x7632, R49 ;  /* 0x0000763221317816 */ /* 0x000fe20000000031 */
[----:B------:R-:W-:Y:S01]  /*77c0*/  STG.E.U16 desc[UR8][R58.64], R5 ;  /* 0x000000053a007986 */ /* 0x000fe2000c101508 */
[----:B------:R-:W-:Y:S02]  /*77d0*/  PRMT R50, R37, 0x7632, R50 ;  /* 0x0000763225327816 */ /* 0x000fe40000000032 */
[----:B------:R-:W-:Y:S01]  /*77e0*/  PRMT R51, R41, 0x7632, R51 ;  /* 0x0000763229337816 */ /* 0x000fe20000000033 */
[----:B------:R-:W-:Y:S01]  /*77f0*/  STG.E.U16 desc[UR8][R60.64], R6 ;  /* 0x000000063c007986 */ /* 0x000fe2000c101508 */
[----:B0-----:R-:W-:Y:S02]  /*7800*/  PRMT R40, R36, 0x7632, R40 ;  /* 0x0000763224287816 */ /* 0x001fe40000000028 */
[----:B------:R-:W-:Y:S01]  /*7810*/  LEA.HI.X.SX32 R167, R167, R180, 0x1, P4 ;  /* 0x000000b4a7a77211 */ /* 0x000fe200020f0eff */
[----:B------:R0:W-:Y:S01]  /*7820*/  STG.E.U16 desc[UR8][R62.64], R2 ;  /* 0x000000023e007986 */ /* 0x0001e2000c101508 */
[----:B------:R-:W-:-:S02]  /*7830*/  PRMT R4, R40, 0x7632, R4 ;  /* 0x0000763228047816 */ /* 0x000fc40000000004 */
[----:B------:R-:W-:Y:S01]  /*7840*/  LEA R172, P4, R175, R134, 0x1 ;  /* 0x00000086afac7211 */ /* 0x000fe200078808ff */
[----:B------:R-:W-:Y:S01]  /*7850*/  STG.E.U16 desc[UR8][R64.64], R28 ;  /* 0x0000001c40007986 */ /* 0x000fe2000c101508 */
[----:B------:R-:W-:Y:S02]  /*7860*/  LEA.HI.X.SX32 R171, R169, R180, 0x1, P6 ;  /* 0x000000b4a9ab7211 */ /* 0x000fe400030f0eff */
[----:B------:R-:W-:Y:S01]  /*7870*/  LEA R174, P6, R177, R134, 0x1 ;  /* 0x00000086b1ae7211 */ /* 0x000fe200078c08ff */
[----:B------:R1:W-:Y:S01]  /*7880*/  STG.E.U16 desc[UR8][R66.64], R32 ;  /* 0x0000002042007986 */ /* 0x0003e2000c101508 */
[----:B------:R-:W-:Y:S02]  /*7890*/  LEA.HI.X.SX32 R169, R173, R180, 0x1, P5 ;  /* 0x000000b4ada97211 */ /* 0x000fe400028f0eff */
[----:B------:R-:W-:Y:S01]  /*78a0*/  LEA R176, P5, R179, R134, 0x1 ;  /* 0x00000086b3b07211 */ /* 0x000fe200078a08ff */
[----:B------:R-:W-:Y:S01]  /*78b0*/  STG.E.U16 desc[UR8][R80.64], R40 ;  /* 0x0000002850007986 */ /* 0x000fe2000c101508 */
[----:B0-----:R-:W-:-:S02]  /*78c0*/  PRMT R2, R25, 0x7632, R2 ;  /* 0x0000763219027816 */ /* 0x001fc40000000002 */
[----:B------:R-:W-:Y:S01]  /*78d0*/  LEA.HI.X.SX32 R173, R175, R180, 0x1, P4 ;  /* 0x000000b4afad7211 */ /* 0x000fe200020f0eff */
[----:B------:R0:W-:Y:S01]  /*78e0*/  STG.E.U16 desc[UR8][R82.64], R4 ;  /* 0x0000000452007986 */ /* 0x0001e2000c101508 */
[C---:B------:R-:W-:Y:S02]  /*78f0*/  LEA R134, P4, R178.reuse, R134, 0x1 ;  /* 0x00000086b2867211 */ /* 0x040fe400078808ff */
[-C--:B------:R-:W-:Y:S01]  /*7900*/  LEA.HI.X.SX32 R175, R177, R180.reuse, 0x1, P6 ;  /* 0x000000b4b1af7211 */ /* 0x080fe200030f0eff */
[----:B------:R2:W-:Y:S01]  /*7910*/  STG.E.U16 desc[UR8][R68.64], R9 ;  /* 0x0000000944007986 */ /* 0x0005e2000c101508 */
[-C--:B------:R-:W-:Y:S02]  /*7920*/  LEA.HI.X.SX32 R177, R179, R180.reuse, 0x1, P5 ;  /* 0x000000b4b3b17211 */ /* 0x080fe400028f0eff */
[----:B------:R-:W-:Y:S01]  /*7930*/  LEA.HI.X.SX32 R135, R178, R180, 0x1, P4 ;  /* 0x000000b4b2877211 */ /* 0x000fe200020f0eff */
[----:B------:R3:W-:Y:S01]  /*7940*/  STG.E.U16 desc[UR8][R70.64], R13 ;  /* 0x0000000d46007986 */ /* 0x0007e2000c101508 */
[----:B-1----:R-:W-:-:S02]  /*7950*/  PRMT R67, R43, 0x7632, R67 ;  /* 0x000076322b437816 */ /* 0x002fc40000000043 */
[----:B------:R-:W-:Y:S01]  /*7960*/  FSETP.NEU.AND P6, PT, R45, RZ, PT ;  /* 0x000000ff2d00720b */ /* 0x000fe20003fcd000 */
[----:B------:R1:W-:Y:S01]  /*7970*/  STG.E.U16 desc[UR8][R72.64], R21 ;  /* 0x0000001548007986 */ /* 0x0003e2000c101508 */
[----:B0-----:R-:W-:Y:S02]  /*7980*/  PRMT R82, R11, 0x7632, R82 ;  /* 0x000076320b527816 */ /* 0x001fe40000000052 */
[----:B------:R-:W-:Y:S01]  /*7990*/  PRMT R83, R15, 0x7632, R83 ;  /* 0x000076320f537816 */ /* 0x000fe20000000053 */
[----:B------:R0:W-:Y:S01]  /*79a0*/  STG.E.U16 desc[UR8][R78.64], R25 ;  /* 0x000000194e007986 */ /* 0x0001e2000c101508 */
[----:B------:R-:W-:Y:S01]  /*79b0*/  FSEL R108, R108, -INF , P3 ;  /* 0xff8000006c6c7808 */ /* 0x000fe20001800000 */
[----:B--2---:R-:W2:Y:S01]  /*79c0*/  LDC.64 R8, c[0x0][0x230] ;  /* 0x00008c00ff087b82 */ /* 0x004ea20000000a00 */
[----:B------:R-:W-:Y:S01]  /*79d0*/  FSEL R5, R112, -INF , P2 ;  /* 0xff80000070057808 */ /* 0x000fe20001000000 */
[----:B------:R4:W-:Y:S01]  /*79e0*/  STG.E.U16 desc[UR8][R84.64], R29 ;  /* 0x0000001d54007986 */ /* 0x0009e2000c101508 */
[----:B---3--:R-:W-:Y:S01]  /*79f0*/  PRMT R70, R10, 0x7632, R70 ;  /* 0x000076320a467816 */ /* 0x008fe20000000046 */
[----:B------:R-:W-:Y:S01]  /*7a00*/  FFMA R108, R108, 0.69314718246459960938, R17 ;  /* 0x3f3172186c6c7823 */ /* 0x000fe20000000011 */
[----:B------:R-:W-:Y:S01]  /*7a10*/  PRMT R71, R14, 0x7632, R71 ;  /* 0x000076320e477816 */ /* 0x000fe20000000047 */
[----:B------:R3:W-:Y:S01]  /*7a20*/  STG.E.U16 desc[UR8][R86.64], R33 ;  /* 0x0000002156007986 */ /* 0x0007e2000c101508 */
[----:B-1----:R-:W-:Y:S01]  /*7a30*/  PRMT R72, R22, 0x7632, R72 ;  /* 0x0000763216487816 */ /* 0x002fe20000000048 */
[----:B------:R-:W-:Y:S01]  /*7a40*/  FFMA R109, R5, 0.69314718246459960938, R16 ;  /* 0x3f317218056d7823 */ /* 0x000fe20000000010 */
[----:B------:R-:W-:Y:S01]  /*7a50*/  PRMT R73, R26, 0x7632, R73 ;  /* 0x000076321a497816 */ /* 0x000fe20000000049 */
[----:B------:R1:W-:Y:S01]  /*7a60*/  STG.E.U16 desc[UR8][R88.64], R37 ;  /* 0x0000002558007986 */ /* 0x0003e2000c101508 */
[----:B0-----:R-:W-:-:S02]  /*7a70*/  PRMT R78, R42, 0x7632, R78 ;  /* 0x000076322a4e7816 */ /* 0x001fc4000000004e */
[----:B------:R-:W-:Y:S01]  /*7a80*/  FSEL R3, R116, -INF , P1 ;  /* 0xff80000074037808 */ /* 0x000fe20000800000 */
[----:B------:R-:W-:Y:S01]  /*7a90*/  STG.E.U16 desc[UR8][R90.64], R41 ;  /* 0x000000295a007986 */ /* 0x000fe2000c101508 */
[----:B----4-:R-:W-:Y:S02]  /*7aa0*/  PRMT R29, R29, 0x7632, R29 ;  /* 0x000076321d1d7816 */ /* 0x010fe4000000001d */
[----:B------:R-:W-:Y:S01]  /*7ab0*/  PRMT R85, R23, 0x7632, R85 ;  /* 0x0000763217557816 */ /* 0x000fe20000000055 */
[----:B------:R-:W-:Y:S01]  /*7ac0*/  STG.E.U16 desc[UR8][R92.64], R46 ;  /* 0x0000002e5c007986 */ /* 0x000fe2000c101508 */
[----:B------:R-:W-:Y:S02]  /*7ad0*/  PRMT R84, R27, 0x7632, R84 ;  /* 0x000076321b547816 */ /* 0x000fe40000000054 */
[----:B---3--:R-:W-:Y:S01]  /*7ae0*/  PRMT R86, R31, 0x7632, R86 ;  /* 0x000076321f567816 */ /* 0x008fe20000000056 */
[----:B------:R-:W-:Y:S01]  /*7af0*/  STG.E.U16 desc[UR8][R94.64], R47 ;  /* 0x0000002f5e007986 */ /* 0x000fe2000c101508 */
[----:B------:R-:W-:-:S02]  /*7b00*/  PRMT R87, R35, 0x7632, R87 ;  /* 0x0000763223577816 */ /* 0x000fc40000000057 */
[----:B-1----:R-:W-:Y:S01]  /*7b10*/  PRMT R88, R39, 0x7632, R88 ;  /* 0x0000763227587816 */ /* 0x002fe20000000058 */
[----:B------:R-:W-:Y:S01]  /*7b20*/  STG.E.U16 desc[UR8][R96.64], R48 ;  /* 0x0000003060007986 */ /* 0x000fe2000c101508 */
[----:B------:R-:W-:Y:S02]  /*7b30*/  FSEL R120, R120, -INF , P6 ;  /* 0xff80000078787808 */ /* 0x000fe40003000000 */
[----:B------:R-:W-:Y:S01]  /*7b40*/  LEA.HI R181, R44, R181, RZ, 0x1f ;  /* 0x000000b52cb57211 */ /* 0x000fe200078ff8ff */
[----:B------:R0:W-:Y:S04]  /*7b50*/  STG.E.U16 desc[UR8][R76.64], R2 ;  /* 0x000000024c007986 */ /* 0x0001e8000c101508 */
[----:B------:R1:W-:Y:S04]  /*7b60*/  STG.E.U16 desc[UR8][R74.64], R29 ;  /* 0x0000001d4a007986 */ /* 0x0003e8000c101508 */
[----:B------:R-:W-:Y:S04]  /*7b70*/  STG.E.U16 desc[UR8][R98.64], R49 ;  /* 0x0000003162007986 */ /* 0x000fe8000c101508 */
[----:B------:R-:W-:Y:S01]  /*7b80*/  STG.E.U16 desc[UR8][R100.64], R50 ;  /* 0x0000003264007986 */ /* 0x000fe2000c101508 */
[----:B0-----:R-:W-:-:S03]  /*7b90*/  PRMT R77, R38, 0x7632, R77 ;  /* 0x00007632264d7816 */ /* 0x001fc6000000004d */
[----:B------:R-:W-:Y:S01]  /*7ba0*/  STG.E.U16 desc[UR8][R102.64], R51 ;  /* 0x0000003366007986 */ /* 0x000fe2000c101508 */
[----:B-1----:R-:W-:Y:S02]  /*7bb0*/  PRMT R74, R30, 0x7632, R74 ;  /* 0x000076321e4a7816 */ /* 0x002fe4000000004a */
[----:B------:R-:W-:Y:S01]  /*7bc0*/  PRMT R75, R34, 0x7632, R75 ;  /* 0x00007632224b7816 */ /* 0x000fe2000000004b */
[----:B------:R-:W-:Y:S04]  /*7bd0*/  STG.E.U16 desc[UR8][R104.64], R10 ;  /* 0x0000000a68007986 */ /* 0x000fe8000c101508 */
[----:B------:R-:W-:Y:S04]  /*7be0*/  STG.E.U16 desc[UR8][R106.64], R14 ;  /* 0x0000000e6a007986 */ /* 0x000fe8000c101508 */
[----:B------:R0:W-:Y:S04]  /*7bf0*/  STG.E.U16 desc[UR8][R110.64], R22 ;  /* 0x000000166e007986 */ /* 0x0001e8000c101508 */
[----:B------:R1:W-:Y:S04]  /*7c00*/  STG.E.U16 desc[UR8][R114.64], R26 ;  /* 0x0000001a72007986 */ /* 0x0003e8000c101508 */
[----:B------:R1:W-:Y:S04]  /*7c10*/  STG.E.U16 desc[UR8][R118.64], R30 ;  /* 0x0000001e76007986 */ /* 0x0003e8000c101508 */
[----:B------:R1:W-:Y:S01]  /*7c20*/  STG.E.U16 desc[UR8][R122.64], R34 ;  /* 0x000000227a007986 */ /* 0x0003e2000c101508 */
[----:B0-----:R-:W-:Y:S01]  /*7c30*/  FFMA R110, R3, 0.69314718246459960938, R152 ;  /* 0x3f317218036e7823 */ /* 0x001fe20000000098 */
[----:B------:R-:W-:Y:S01]  /*7c40*/  FFMA R111, R120, 0.69314718246459960938, R153 ;  /* 0x3f317218786f7823 */ /* 0x000fe20000000099 */
[C---:B------:R-:W-:Y:S01]  /*7c50*/  IMAD.SHL.U32 R3, R0.reuse, 0x4, RZ ;  /* 0x0000000400037824 */ /* 0x040fe200078e00ff */
[----:B------:R1:W-:Y:S01]  /*7c60*/  STG.E.U16 desc[UR8][R136.64], R38 ;  /* 0x0000002688007986 */ /* 0x0003e2000c101508 */
[----:B------:R-:W-:-:S03]  /*7c70*/  IMAD.HI R0, R0, 0x4, RZ ;  /* 0x0000000400007827 */ /* 0x000fc600078e02ff */
[----:B------:R1:W-:Y:S01]  /*7c80*/  STG.E.U16 desc[UR8][R138.64], R42 ;  /* 0x0000002a8a007986 */ /* 0x0003e2000c101508 */
[----:B--2---:R-:W-:-:S03]  /*7c90*/  IADD3 R2, P1, P2, R3, UR6, R8 ;  /* 0x0000000603027c10 */ /* 0x004fc6000fa3e008 */
[----:B------:R1:W-:Y:S01]  /*7ca0*/  STG.E.U16 desc[UR8][R140.64], R70 ;  /* 0x000000468c007986 */ /* 0x0003e2000c101508 */
[----:B------:R-:W-:-:S03]  /*7cb0*/  IADD3.X R3, R0, UR5, R9, P1, P2 ;  /* 0x0000000500037c10 */ /* 0x000fc60008fe4409 */
[----:B------:R1:W-:Y:S04]  /*7cc0*/  STG.E.U16 desc[UR8][R142.64], R71 ;  /* 0x000000478e007986 */ /* 0x0003e8000c101508 */
        /* <DEDUP_REMOVED lines=21> */
[----:B------:R1:W-:Y:S01]  /*7e20*/  STG.E.U16 desc[UR8][R134.64], R67 ;  /* 0x0000004386007986 */ /* 0x0003e2000c101508 */
[----:B------:R-:W-:Y:S06]  /*7e30*/  BAR.SYNC.DEFER_BLOCKING 0x0 ;  /* 0x0000000000007b1d */ /* 0x000fec0000010000 */
[----:B------:R1:W-:Y:S02]  /*7e40*/  STS.128 [R7+UR7], R108 ;  /* 0x0000006c07007988 */ /* 0x0003e40008000c07 */
[----:B------:R-:W-:Y:S06]  /*7e50*/  BAR.SYNC.DEFER_BLOCKING 0x0 ;  /* 0x0000000000007b1d */ /* 0x000fec0000010000 */
[----:B------:R-:W-:Y:S05]  /*7e60*/  @P0 EXIT ;  /* 0x000000000000094d */ /* 0x000fea0003800000 */
[----:B------:R-:W0:Y:S04]  /*7e70*/  LDS R181, [R181] ;  /* 0x00000000b5b57984 */ /* 0x000e280000000800 */
[----:B0-----:R-:W-:Y:S01]  /*7e80*/  STG.E desc[UR8][R2.64], R181 ;  /* 0x000000b502007986 */ /* 0x001fe2000c101908 */
[----:B------:R-:W-:Y:S05]  /*7e90*/  EXIT ;  /* 0x000000000000794d */ /* 0x000fea0003800000 */
.L_x_2:
[----:B------:R-:W-:-:S00]  /*7ea0*/  BRA `(.L_x_2) ;  /* 0xfffffffc00fc7947 */ /* 0x000fc0000383ffff */
[----:B------:R-:W-:-:S00]  /*7eb0*/  NOP ;  /* 0x0000000000007918 */ /* 0x000fc00000000000 */
        /* <DEDUP_REMOVED lines=12> */
.L_x_3:


//--------------------- .nv.global.init           --------------------------
	.section	.nv.global.init,"aw",@progbits
.nv.global.init:
	.type		_$_str,@object
	.size		_$_str,(.L_0 - _$_str)
_$_str:
        /*0000*/ 	.byte	0x5f, 0x5f, 0x43, 0x55, 0x44, 0x41, 0x5f, 0x46, 0x54, 0x5a, 0x00
.L_0:


//--------------------- .nv.shared.attn_fwd       --------------------------
	.section	.nv.shared.attn_fwd,"aw",@nobits
	.sectionflags	@""
	.align	16
	.zero		1024


//--------------------- .nv.shared.reserved.0     --------------------------
	.section	.nv.shared.reserved.0,"aw",@nobits
	.weak		__nv_reservedSMEM_offset_0_alias
	.size		__nv_reservedSMEM_offset_0_alias, 0, 0
	.other		__nv_reservedSMEM_offset_0_alias,@"STO_CUDA_RESERVED_SHARED STV_DEFAULT"
__nv_reservedSMEM_offset_0_alias:
	.zero		0


//--------------------- .nv.constant0.attn_fwd    --------------------------
	.section	.nv.constant0.attn_fwd,"a",@progbits
	.sectionflags	@""
	.align	4
.nv.constant0.attn_fwd:
	.zero		664


//--------------------- SYMBOLS --------------------------

	.type		.nv.reservedSmem.offset0,@object
	.size		.nv.reservedSmem.offset0,0x4
